//
// Generated by NVIDIA NVVM Compiler
//
// Compiler Build ID: CL-36424714
// Cuda compilation tools, release 13.0, V13.0.88
// Based on NVVM 20.0.0
//

.version 9.0
.target sm_100
.address_size 64

	// .globl	_Z4d_MMPfS_S_iii
// _ZZ8d_MM_OPTPfS_S_iiiE6aBlock has been demoted
// _ZZ8d_MM_OPTPfS_S_iiiE6bBlock has been demoted

.visible .entry _Z4d_MMPfS_S_iii(
	.param .u64 .ptr .align 1 _Z4d_MMPfS_S_iii_param_0,
	.param .u64 .ptr .align 1 _Z4d_MMPfS_S_iii_param_1,
	.param .u64 .ptr .align 1 _Z4d_MMPfS_S_iii_param_2,
	.param .u32 _Z4d_MMPfS_S_iii_param_3,
	.param .u32 _Z4d_MMPfS_S_iii_param_4,
	.param .u32 _Z4d_MMPfS_S_iii_param_5
)
{
	.reg .pred 	%p<13>;
	.reg .b32 	%r<43>;
	.reg .b32 	%f<68>;
	.reg .b64 	%rd<53>;

	ld.param.u64 	%rd7, [_Z4d_MMPfS_S_iii_param_0];
	ld.param.u64 	%rd8, [_Z4d_MMPfS_S_iii_param_1];
	ld.param.u64 	%rd6, [_Z4d_MMPfS_S_iii_param_2];
	ld.param.u32 	%r18, [_Z4d_MMPfS_S_iii_param_3];
	ld.param.u32 	%r19, [_Z4d_MMPfS_S_iii_param_4];
	ld.param.u32 	%r20, [_Z4d_MMPfS_S_iii_param_5];
	cvta.to.global.u64 	%rd1, %rd8;
	cvta.to.global.u64 	%rd2, %rd7;
	mov.u32 	%r22, %ntid.x;
	mov.u32 	%r23, %ctaid.x;
	mov.u32 	%r24, %tid.x;
	mad.lo.s32 	%r1, %r22, %r23, %r24;
	mov.u32 	%r25, %ntid.y;
	mov.u32 	%r26, %ctaid.y;
	mov.u32 	%r27, %tid.y;
	mad.lo.s32 	%r28, %r25, %r26, %r27;
	setp.ge.s32 	%p1, %r1, %r19;
	setp.ge.s32 	%p2, %r28, %r20;
	or.pred  	%p3, %p1, %p2;
	@%p3 bra 	$L__BB0_14;
	setp.lt.s32 	%p4, %r18, 1;
	mov.f32 	%f67, 0f00000000;
	@%p4 bra 	$L__BB0_13;
	mul.lo.s32 	%r3, %r18, %r28;
	and.b32  	%r4, %r18, 7;
	setp.lt.u32 	%p5, %r18, 8;
	mov.f32 	%f67, 0f00000000;
	mov.b32 	%r41, 0;
	@%p5 bra 	$L__BB0_5;
	and.b32  	%r41, %r18, 2147483640;
	neg.s32 	%r39, %r41;
	shl.b32 	%r7, %r19, 3;
	mul.wide.u32 	%rd9, %r3, 4;
	add.s64 	%rd10, %rd9, %rd2;
	add.s64 	%rd52, %rd10, 16;
	mov.f32 	%f67, 0f00000000;
	mul.wide.s32 	%rd13, %r19, 4;
	mov.u32 	%r38, %r1;
$L__BB0_4:
	.pragma "nounroll";
	ld.global.f32 	%f17, [%rd52+-16];
	mul.wide.s32 	%rd11, %r38, 4;
	add.s64 	%rd12, %rd1, %rd11;
	ld.global.f32 	%f18, [%rd12];
	fma.rn.f32 	%f19, %f17, %f18, %f67;
	ld.global.f32 	%f20, [%rd52+-12];
	add.s64 	%rd14, %rd12, %rd13;
	ld.global.f32 	%f21, [%rd14];
	fma.rn.f32 	%f22, %f20, %f21, %f19;
	ld.global.f32 	%f23, [%rd52+-8];
	add.s64 	%rd15, %rd14, %rd13;
	ld.global.f32 	%f24, [%rd15];
	fma.rn.f32 	%f25, %f23, %f24, %f22;
	ld.global.f32 	%f26, [%rd52+-4];
	add.s64 	%rd16, %rd15, %rd13;
	ld.global.f32 	%f27, [%rd16];
	fma.rn.f32 	%f28, %f26, %f27, %f25;
	ld.global.f32 	%f29, [%rd52];
	add.s64 	%rd17, %rd16, %rd13;
	ld.global.f32 	%f30, [%rd17];
	fma.rn.f32 	%f31, %f29, %f30, %f28;
	ld.global.f32 	%f32, [%rd52+4];
	add.s64 	%rd18, %rd17, %rd13;
	ld.global.f32 	%f33, [%rd18];
	fma.rn.f32 	%f34, %f32, %f33, %f31;
	ld.global.f32 	%f35, [%rd52+8];
	add.s64 	%rd19, %rd18, %rd13;
	ld.global.f32 	%f36, [%rd19];
	fma.rn.f32 	%f37, %f35, %f36, %f34;
	ld.global.f32 	%f38, [%rd52+12];
	add.s64 	%rd20, %rd19, %rd13;
	ld.global.f32 	%f39, [%rd20];
	fma.rn.f32 	%f67, %f38, %f39, %f37;
	add.s32 	%r39, %r39, 8;
	add.s32 	%r38, %r38, %r7;
	add.s64 	%rd52, %rd52, 32;
	setp.ne.s32 	%p6, %r39, 0;
	@%p6 bra 	$L__BB0_4;
$L__BB0_5:
	setp.eq.s32 	%p7, %r4, 0;
	@%p7 bra 	$L__BB0_13;
	and.b32  	%r13, %r18, 3;
	setp.lt.u32 	%p8, %r4, 4;
	@%p8 bra 	$L__BB0_8;
	add.s32 	%r30, %r41, %r3;
	mul.wide.u32 	%rd21, %r30, 4;
	add.s64 	%rd22, %rd2, %rd21;
	ld.global.f32 	%f41, [%rd22];
	mad.lo.s32 	%r31, %r41, %r19, %r1;
	mul.wide.s32 	%rd23, %r31, 4;
	add.s64 	%rd24, %rd1, %rd23;
	ld.global.f32 	%f42, [%rd24];
	fma.rn.f32 	%f43, %f41, %f42, %f67;
	cvt.u64.u32 	%rd25, %r3;
	cvt.u64.u32 	%rd26, %r41;
	add.s64 	%rd27, %rd26, %rd25;
	shl.b64 	%rd28, %rd27, 2;
	add.s64 	%rd29, %rd2, %rd28;
	ld.global.f32 	%f44, [%rd29+4];
	mul.wide.s32 	%rd30, %r19, 4;
	add.s64 	%rd31, %rd24, %rd30;
	ld.global.f32 	%f45, [%rd31];
	fma.rn.f32 	%f46, %f44, %f45, %f43;
	ld.global.f32 	%f47, [%rd29+8];
	add.s64 	%rd32, %rd31, %rd30;
	ld.global.f32 	%f48, [%rd32];
	fma.rn.f32 	%f49, %f47, %f48, %f46;
	ld.global.f32 	%f50, [%rd29+12];
	add.s64 	%rd33, %rd32, %rd30;
	ld.global.f32 	%f51, [%rd33];
	fma.rn.f32 	%f67, %f50, %f51, %f49;
	add.s32 	%r41, %r41, 4;
$L__BB0_8:
	setp.eq.s32 	%p9, %r13, 0;
	@%p9 bra 	$L__BB0_13;
	setp.eq.s32 	%p10, %r13, 1;
	@%p10 bra 	$L__BB0_11;
	add.s32 	%r32, %r41, %r3;
	mul.wide.u32 	%rd34, %r32, 4;
	add.s64 	%rd35, %rd2, %rd34;
	ld.global.f32 	%f53, [%rd35];
	mad.lo.s32 	%r33, %r41, %r19, %r1;
	mul.wide.s32 	%rd36, %r33, 4;
	add.s64 	%rd37, %rd1, %rd36;
	ld.global.f32 	%f54, [%rd37];
	fma.rn.f32 	%f55, %f53, %f54, %f67;
	cvt.u64.u32 	%rd38, %r3;
	cvt.u64.u32 	%rd39, %r41;
	add.s64 	%rd40, %rd39, %rd38;
	shl.b64 	%rd41, %rd40, 2;
	add.s64 	%rd42, %rd2, %rd41;
	ld.global.f32 	%f56, [%rd42+4];
	mul.wide.s32 	%rd43, %r19, 4;
	add.s64 	%rd44, %rd37, %rd43;
	ld.global.f32 	%f57, [%rd44];
	fma.rn.f32 	%f67, %f56, %f57, %f55;
	add.s32 	%r41, %r41, 2;
$L__BB0_11:
	and.b32  	%r34, %r18, 1;
	setp.eq.b32 	%p11, %r34, 1;
	not.pred 	%p12, %p11;
	@%p12 bra 	$L__BB0_13;
	add.s32 	%r35, %r41, %r3;
	mul.wide.u32 	%rd45, %r35, 4;
	add.s64 	%rd46, %rd2, %rd45;
	ld.global.f32 	%f58, [%rd46];
	mad.lo.s32 	%r36, %r41, %r19, %r1;
	mul.wide.s32 	%rd47, %r36, 4;
	add.s64 	%rd48, %rd1, %rd47;
	ld.global.f32 	%f59, [%rd48];
	fma.rn.f32 	%f67, %f58, %f59, %f67;
$L__BB0_13:
	mad.lo.s32 	%r37, %r19, %r28, %r1;
	cvta.to.global.u64 	%rd49, %rd6;
	mul.wide.s32 	%rd50, %r37, 4;
	add.s64 	%rd51, %rd49, %rd50;
	st.global.f32 	[%rd51], %f67;
$L__BB0_14:
	ret;

}
	// .globl	_Z8d_MM_OPTPfS_S_iii
.visible .entry _Z8d_MM_OPTPfS_S_iii(
	.param .u64 .ptr .align 1 _Z8d_MM_OPTPfS_S_iii_param_0,
	.param .u64 .ptr .align 1 _Z8d_MM_OPTPfS_S_iii_param_1,
	.param .u64 .ptr .align 1 _Z8d_MM_OPTPfS_S_iii_param_2,
	.param .u32 _Z8d_MM_OPTPfS_S_iii_param_3,
	.param .u32 _Z8d_MM_OPTPfS_S_iii_param_4,
	.param .u32 _Z8d_MM_OPTPfS_S_iii_param_5
)
{
	.reg .pred 	%p<5>;
	.reg .b32 	%r<67>;
	.reg .b32 	%f<162>;
	.reg .b64 	%rd<22>;
	// demoted variable
	.shared .align 4 .b8 _ZZ8d_MM_OPTPfS_S_iiiE6aBlock[1024];
	// demoted variable
	.shared .align 4 .b8 _ZZ8d_MM_OPTPfS_S_iiiE6bBlock[1024];
	ld.param.u64 	%rd3, [_Z8d_MM_OPTPfS_S_iii_param_0];
	ld.param.u64 	%rd5, [_Z8d_MM_OPTPfS_S_iii_param_1];
	ld.param.u32 	%r30, [_Z8d_MM_OPTPfS_S_iii_param_3];
	ld.param.u32 	%r31, [_Z8d_MM_OPTPfS_S_iii_param_4];
	cvta.to.global.u64 	%rd1, %rd5;
	cvta.to.global.u64 	%rd2, %rd3;
	mov.u32 	%r1, %ctaid.x;
	mov.u32 	%r2, %ctaid.y;
	mov.u32 	%r3, %tid.x;
	mov.u32 	%r4, %tid.y;
	mul.lo.s32 	%r32, %r30, %r2;
	shl.b32 	%r66, %r32, 4;
	add.s32 	%r6, %r66, %r30;
	setp.lt.s32 	%p1, %r30, 1;
	mov.f32 	%f161, 0f00000000;
	@%p1 bra 	$L__BB1_6;
	shl.b32 	%r61, %r1, 4;
	mul.lo.s32 	%r8, %r30, %r4;
	shl.b32 	%r33, %r4, 6;
	mov.u32 	%r34, _ZZ8d_MM_OPTPfS_S_iiiE6aBlock;
	add.s32 	%r9, %r34, %r33;
	shl.b32 	%r35, %r3, 2;
	add.s32 	%r10, %r9, %r35;
	mul.lo.s32 	%r11, %r31, %r4;
	mov.u32 	%r36, _ZZ8d_MM_OPTPfS_S_iiiE6bBlock;
	add.s32 	%r13, %r36, %r35;
	add.s32 	%r12, %r13, %r33;
	add.s32 	%r14, %r66, 16;
	max.s32 	%r37, %r6, %r14;
	not.b32 	%r38, %r66;
	add.s32 	%r15, %r37, %r38;
	and.b32  	%r39, %r15, 16;
	setp.ne.s32 	%p2, %r39, 0;
	mov.f32 	%f161, 0f00000000;
	@%p2 bra 	$L__BB1_3;
	add.s32 	%r40, %r8, %r3;
	add.s32 	%r41, %r40, %r66;
	mul.wide.s32 	%rd6, %r41, 4;
	add.s64 	%rd7, %rd2, %rd6;
	ld.global.f32 	%f10, [%rd7];
	st.shared.f32 	[%r10], %f10;
	add.s32 	%r42, %r11, %r3;
	add.s32 	%r43, %r42, %r61;
	mul.wide.s32 	%rd8, %r43, 4;
	add.s64 	%rd9, %rd1, %rd8;
	ld.global.f32 	%f11, [%rd9];
	st.shared.f32 	[%r12], %f11;
	bar.sync 	0;
	ld.shared.f32 	%f12, [%r9];
	ld.shared.f32 	%f13, [%r13];
	fma.rn.f32 	%f14, %f12, %f13, 0f00000000;
	ld.shared.f32 	%f15, [%r9+4];
	ld.shared.f32 	%f16, [%r13+64];
	fma.rn.f32 	%f17, %f15, %f16, %f14;
	ld.shared.f32 	%f18, [%r9+8];
	ld.shared.f32 	%f19, [%r13+128];
	fma.rn.f32 	%f20, %f18, %f19, %f17;
	ld.shared.f32 	%f21, [%r9+12];
	ld.shared.f32 	%f22, [%r13+192];
	fma.rn.f32 	%f23, %f21, %f22, %f20;
	ld.shared.f32 	%f24, [%r9+16];
	ld.shared.f32 	%f25, [%r13+256];
	fma.rn.f32 	%f26, %f24, %f25, %f23;
	ld.shared.f32 	%f27, [%r9+20];
	ld.shared.f32 	%f28, [%r13+320];
	fma.rn.f32 	%f29, %f27, %f28, %f26;
	ld.shared.f32 	%f30, [%r9+24];
	ld.shared.f32 	%f31, [%r13+384];
	fma.rn.f32 	%f32, %f30, %f31, %f29;
	ld.shared.f32 	%f33, [%r9+28];
	ld.shared.f32 	%f34, [%r13+448];
	fma.rn.f32 	%f35, %f33, %f34, %f32;
	ld.shared.f32 	%f36, [%r9+32];
	ld.shared.f32 	%f37, [%r13+512];
	fma.rn.f32 	%f38, %f36, %f37, %f35;
	ld.shared.f32 	%f39, [%r9+36];
	ld.shared.f32 	%f40, [%r13+576];
	fma.rn.f32 	%f41, %f39, %f40, %f38;
	ld.shared.f32 	%f42, [%r9+40];
	ld.shared.f32 	%f43, [%r13+640];
	fma.rn.f32 	%f44, %f42, %f43, %f41;
	ld.shared.f32 	%f45, [%r9+44];
	ld.shared.f32 	%f46, [%r13+704];
	fma.rn.f32 	%f47, %f45, %f46, %f44;
	ld.shared.f32 	%f48, [%r9+48];
	ld.shared.f32 	%f49, [%r13+768];
	fma.rn.f32 	%f50, %f48, %f49, %f47;
	ld.shared.f32 	%f51, [%r9+52];
	ld.shared.f32 	%f52, [%r13+832];
	fma.rn.f32 	%f53, %f51, %f52, %f50;
	ld.shared.f32 	%f54, [%r9+56];
	ld.shared.f32 	%f55, [%r13+896];
	fma.rn.f32 	%f56, %f54, %f55, %f53;
	ld.shared.f32 	%f57, [%r9+60];
	ld.shared.f32 	%f58, [%r13+960];
	fma.rn.f32 	%f161, %f57, %f58, %f56;
	shl.b32 	%r44, %r31, 4;
	add.s32 	%r61, %r61, %r44;
	mov.u32 	%r66, %r14;
$L__BB1_3:
	setp.lt.u32 	%p3, %r15, 16;
	@%p3 bra 	$L__BB1_6;
	add.s32 	%r45, %r3, %r61;
	add.s32 	%r46, %r4, 16;
	mad.lo.s32 	%r65, %r31, %r46, %r45;
	add.s32 	%r64, %r45, %r11;
	add.s32 	%r47, %r3, %r66;
	add.s32 	%r63, %r47, %r8;
$L__BB1_5:
	ld.param.u64 	%rd20, [_Z8d_MM_OPTPfS_S_iii_param_0];
	mul.wide.s32 	%rd10, %r63, 4;
	cvta.to.global.u64 	%rd11, %rd20;
	add.s64 	%rd12, %rd11, %rd10;
	ld.global.f32 	%f59, [%rd12];
	st.shared.f32 	[%r10], %f59;
	mul.wide.s32 	%rd13, %r64, 4;
	add.s64 	%rd14, %rd1, %rd13;
	ld.global.f32 	%f60, [%rd14];
	st.shared.f32 	[%r12], %f60;
	bar.sync 	0;
	ld.shared.f32 	%f61, [%r9];
	ld.shared.f32 	%f62, [%r13];
	fma.rn.f32 	%f63, %f61, %f62, %f161;
	ld.shared.f32 	%f64, [%r9+4];
	ld.shared.f32 	%f65, [%r13+64];
	fma.rn.f32 	%f66, %f64, %f65, %f63;
	ld.shared.f32 	%f67, [%r9+8];
	ld.shared.f32 	%f68, [%r13+128];
	fma.rn.f32 	%f69, %f67, %f68, %f66;
	ld.shared.f32 	%f70, [%r9+12];
	ld.shared.f32 	%f71, [%r13+192];
	fma.rn.f32 	%f72, %f70, %f71, %f69;
	ld.shared.f32 	%f73, [%r9+16];
	ld.shared.f32 	%f74, [%r13+256];
	fma.rn.f32 	%f75, %f73, %f74, %f72;
	ld.shared.f32 	%f76, [%r9+20];
	ld.shared.f32 	%f77, [%r13+320];
	fma.rn.f32 	%f78, %f76, %f77, %f75;
	ld.shared.f32 	%f79, [%r9+24];
	ld.shared.f32 	%f80, [%r13+384];
	fma.rn.f32 	%f81, %f79, %f80, %f78;
	ld.shared.f32 	%f82, [%r9+28];
	ld.shared.f32 	%f83, [%r13+448];
	fma.rn.f32 	%f84, %f82, %f83, %f81;
	ld.shared.f32 	%f85, [%r9+32];
	ld.shared.f32 	%f86, [%r13+512];
	fma.rn.f32 	%f87, %f85, %f86, %f84;
	ld.shared.f32 	%f88, [%r9+36];
	ld.shared.f32 	%f89, [%r13+576];
	fma.rn.f32 	%f90, %f88, %f89, %f87;
	ld.shared.f32 	%f91, [%r9+40];
	ld.shared.f32 	%f92, [%r13+640];
	fma.rn.f32 	%f93, %f91, %f92, %f90;
	ld.shared.f32 	%f94, [%r9+44];
	ld.shared.f32 	%f95, [%r13+704];
	fma.rn.f32 	%f96, %f94, %f95, %f93;
	ld.shared.f32 	%f97, [%r9+48];
	ld.shared.f32 	%f98, [%r13+768];
	fma.rn.f32 	%f99, %f97, %f98, %f96;
	ld.shared.f32 	%f100, [%r9+52];
	ld.shared.f32 	%f101, [%r13+832];
	fma.rn.f32 	%f102, %f100, %f101, %f99;
	ld.shared.f32 	%f103, [%r9+56];
	ld.shared.f32 	%f104, [%r13+896];
	fma.rn.f32 	%f105, %f103, %f104, %f102;
	ld.shared.f32 	%f106, [%r9+60];
	ld.shared.f32 	%f107, [%r13+960];
	fma.rn.f32 	%f108, %f106, %f107, %f105;
	ld.global.f32 	%f109, [%rd12+64];
	st.shared.f32 	[%r10], %f109;
	mul.wide.s32 	%rd15, %r65, 4;
	add.s64 	%rd16, %rd1, %rd15;
	ld.global.f32 	%f110, [%rd16];
	st.shared.f32 	[%r12], %f110;
	bar.sync 	0;
	ld.shared.f32 	%f111, [%r9];
	ld.shared.f32 	%f112, [%r13];
	fma.rn.f32 	%f113, %f111, %f112, %f108;
	ld.shared.f32 	%f114, [%r9+4];
	ld.shared.f32 	%f115, [%r13+64];
	fma.rn.f32 	%f116, %f114, %f115, %f113;
	ld.shared.f32 	%f117, [%r9+8];
	ld.shared.f32 	%f118, [%r13+128];
	fma.rn.f32 	%f119, %f117, %f118, %f116;
	ld.shared.f32 	%f120, [%r9+12];
	ld.shared.f32 	%f121, [%r13+192];
	fma.rn.f32 	%f122, %f120, %f121, %f119;
	ld.shared.f32 	%f123, [%r9+16];
	ld.shared.f32 	%f124, [%r13+256];
	fma.rn.f32 	%f125, %f123, %f124, %f122;
	ld.shared.f32 	%f126, [%r9+20];
	ld.shared.f32 	%f127, [%r13+320];
	fma.rn.f32 	%f128, %f126, %f127, %f125;
	ld.shared.f32 	%f129, [%r9+24];
	ld.shared.f32 	%f130, [%r13+384];
	fma.rn.f32 	%f131, %f129, %f130, %f128;
	ld.shared.f32 	%f132, [%r9+28];
	ld.shared.f32 	%f133, [%r13+448];
	fma.rn.f32 	%f134, %f132, %f133, %f131;
	ld.shared.f32 	%f135, [%r9+32];
	ld.shared.f32 	%f136, [%r13+512];
	fma.rn.f32 	%f137, %f135, %f136, %f134;
	ld.shared.f32 	%f138, [%r9+36];
	ld.shared.f32 	%f139, [%r13+576];
	fma.rn.f32 	%f140, %f138, %f139, %f137;
	ld.shared.f32 	%f141, [%r9+40];
	ld.shared.f32 	%f142, [%r13+640];
	fma.rn.f32 	%f143, %f141, %f142, %f140;
	ld.shared.f32 	%f144, [%r9+44];
	ld.shared.f32 	%f145, [%r13+704];
	fma.rn.f32 	%f146, %f144, %f145, %f143;
	ld.shared.f32 	%f147, [%r9+48];
	ld.shared.f32 	%f148, [%r13+768];
	fma.rn.f32 	%f149, %f147, %f148, %f146;
	ld.shared.f32 	%f150, [%r9+52];
	ld.shared.f32 	%f151, [%r13+832];
	fma.rn.f32 	%f152, %f150, %f151, %f149;
	ld.shared.f32 	%f153, [%r9+56];
	ld.shared.f32 	%f154, [%r13+896];
	fma.rn.f32 	%f155, %f153, %f154, %f152;
	ld.shared.f32 	%f156, [%r9+60];
	ld.shared.f32 	%f157, [%r13+960];
	fma.rn.f32 	%f161, %f156, %f157, %f155;
	add.s32 	%r66, %r66, 32;
	shl.b32 	%r54, %r31, 5;
	add.s32 	%r65, %r65, %r54;
	add.s32 	%r64, %r64, %r54;
	add.s32 	%r63, %r63, 32;
	setp.lt.s32 	%p4, %r66, %r6;
	@%p4 bra 	$L__BB1_5;
$L__BB1_6:
	ld.param.u64 	%rd21, [_Z8d_MM_OPTPfS_S_iii_param_2];
	cvta.to.global.u64 	%rd17, %rd21;
	mov.u32 	%r55, %ntid.y;
	mad.lo.s32 	%r56, %r55, %r2, %r4;
	mov.u32 	%r57, %ntid.x;
	mad.lo.s32 	%r59, %r57, %r1, %r3;
	mad.lo.s32 	%r60, %r31, %r56, %r59;
	mul.wide.s32 	%rd18, %r60, 4;
	add.s64 	%rd19, %rd17, %rd18;
	st.global.f32 	[%rd19], %f161;
	ret;

}


// ===== COMPILED SASS (sm_100) =====

	.target	sm_100

	.elftype	@"ET_EXEC"


//--------------------- .note.nv.tkinfo           --------------------------
	.section	.note.nv.tkinfo,"",@"SHT_NOTE"
	.sectionflags	@"SHF_NOTE_NV_TKINFO"
	.tkinfo
        /*0018*/ 	.word	0x00000002
        /*0030*/ 	.string	""
        /*0030*/ 	.string	"ptxas"
        /*0030*/ 	.string	"Cuda compilation tools, release 13.0, V13.0.88"
        /*0030*/ 	.string	"Build cuda_13.0.r13.0/compiler.36424714_0"
        /*0030*/ 	.string	"-arch sm_100 -m 64 "



//--------------------- .note.nv.cuinfo           --------------------------
	.section	.note.nv.cuinfo,"",@"SHT_NOTE"
	.sectionflags	@"SHF_NOTE_NV_CUINFO"
        /*0018*/ 	.short	0x0002
        /*001a*/ 	.short	0x0064
        /*001c*/ 	.short	0x0082
	.zero		2


//--------------------- .nv.info                  --------------------------
	.section	.nv.info,"",@"SHT_CUDA_INFO"
	.align	4


	//----- nvinfo : EIATTR_REGCOUNT
	.align		4
        /*0000*/ 	.byte	0x04, 0x2f
        /*0002*/ 	.short	(.L_1 - .L_0)
	.align		4
.L_0:
        /*0004*/ 	.word	index@(_Z4d_MMPfS_S_iii)
        /*0008*/ 	.word	0x00000020


	//----- nvinfo : EIATTR_FRAME_SIZE
	.align		4
.L_1:
        /*000c*/ 	.byte	0x04, 0x11
        /*000e*/ 	.short	(.L_3 - .L_2)
	.align		4
.L_2:
        /*0010*/ 	.word	index@(_Z4d_MMPfS_S_iii)
        /*0014*/ 	.word	0x00000000


	//----- nvinfo : EIATTR_REGCOUNT
	.align		4
.L_3:
        /*0018*/ 	.byte	0x04, 0x2f
        /*001a*/ 	.short	(.L_5 - .L_4)
	.align		4
.L_4:
        /*001c*/ 	.word	index@(_Z8d_MM_OPTPfS_S_iii)
        /*0020*/ 	.word	0x00000020


	//----- nvinfo : EIATTR_FRAME_SIZE
	.align		4
.L_5:
        /*0024*/ 	.byte	0x04, 0x11
        /*0026*/ 	.short	(.L_7 - .L_6)
	.align		4
.L_6:
        /*0028*/ 	.word	index@(_Z8d_MM_OPTPfS_S_iii)
        /*002c*/ 	.word	0x00000000


	//----- nvinfo : EIATTR_MIN_STACK_SIZE
	.align		4
.L_7:
        /*0030*/ 	.byte	0x04, 0x12
        /*0032*/ 	.short	(.L_9 - .L_8)
	.align		4
.L_8:
        /*0034*/ 	.word	index@(_Z8d_MM_OPTPfS_S_iii)
        /*0038*/ 	.word	0x00000000


	//----- nvinfo : EIATTR_MIN_STACK_SIZE
	.align		4
.L_9:
        /*003c*/ 	.byte	0x04, 0x12
        /*003e*/ 	.short	(.L_11 - .L_10)
	.align		4
.L_10:
        /*0040*/ 	.word	index@(_Z4d_MMPfS_S_iii)
        /*0044*/ 	.word	0x00000000
.L_11:


//--------------------- .nv.compat                --------------------------
	.section	.nv.compat,"",@"SHT_CUDA_COMPAT_INFO"
	.align	4
        /*0000*/ 	.byte	0x02, 0x09, 0x00, 0x00, 0x02, 0x02, 0x01, 0x00, 0x02, 0x05, 0x05, 0x00, 0x03, 0x07, 0x01, 0x01
        /*0010*/ 	.byte	0x02, 0x03, 0x00, 0x00, 0x02, 0x06, 0x01, 0x00, 0x04, 0x0b, 0x08, 0x00, 0x09, 0x00, 0x00, 0x00
        /*0020*/ 	.byte	0x00, 0x00, 0x00, 0x00


//--------------------- .nv.info._Z8d_MM_OPTPfS_S_iii --------------------------
	.section	.nv.info._Z8d_MM_OPTPfS_S_iii,"",@"SHT_CUDA_INFO"
	.sectionflags	@""
	.align	4


	//----- nvinfo : EIATTR_CUDA_API_VERSION
	.align		4
        /*0000*/ 	.byte	0x04, 0x37
        /*0002*/ 	.short	(.L_13 - .L_12)
.L_12:
        /*0004*/ 	.word	0x00000082


	//----- nvinfo : EIATTR_KPARAM_INFO
	.align		4
.L_13:
        /*0008*/ 	.byte	0x04, 0x17
        /*000a*/ 	.short	(.L_15 - .L_14)
.L_14:
        /*000c*/ 	.word	0x00000000
        /*0010*/ 	.short	0x0005
        /*0012*/ 	.short	0x0020
        /*0014*/ 	.byte	0x00, 0xf0, 0x11, 0x00


	//----- nvinfo : EIATTR_KPARAM_INFO
	.align		4
.L_15:
        /*0018*/ 	.byte	0x04, 0x17
        /*001a*/ 	.short	(.L_17 - .L_16)
.L_16:
        /*001c*/ 	.word	0x00000000
        /*0020*/ 	.short	0x0004
        /*0022*/ 	.short	0x001c
        /*0024*/ 	.byte	0x00, 0xf0, 0x11, 0x00


	//----- nvinfo : EIATTR_KPARAM_INFO
	.align		4
.L_17:
        /*0028*/ 	.byte	0x04, 0x17
        /*002a*/ 	.short	(.L_19 - .L_18)
.L_18:
        /*002c*/ 	.word	0x00000000
        /*0030*/ 	.short	0x0003
        /*0032*/ 	.short	0x0018
        /*0034*/ 	.byte	0x00, 0xf0, 0x11, 0x00


	//----- nvinfo : EIATTR_KPARAM_INFO
	.align		4
.L_19:
        /*0038*/ 	.byte	0x04, 0x17
        /*003a*/ 	.short	(.L_21 - .L_20)
.L_20:
        /*003c*/ 	.word	0x00000000
        /*0040*/ 	.short	0x0002
        /*0042*/ 	.short	0x0010
        /*0044*/ 	.byte	0x00, 0xf5, 0x21, 0x00


	//----- nvinfo : EIATTR_KPARAM_INFO
	.align		4
.L_21:
        /*0048*/ 	.byte	0x04, 0x17
        /*004a*/ 	.short	(.L_23 - .L_22)
.L_22:
        /*004c*/ 	.word	0x00000000
        /*0050*/ 	.short	0x0001
        /*0052*/ 	.short	0x0008
        /*0054*/ 	.byte	0x00, 0xf5, 0x21, 0x00


	//----- nvinfo : EIATTR_KPARAM_INFO
	.align		4
.L_23:
        /*0058*/ 	.byte	0x04, 0x17
        /*005a*/ 	.short	(.L_25 - .L_24)
.L_24:
        /*005c*/ 	.word	0x00000000
        /*0060*/ 	.short	0x0000
        /*0062*/ 	.short	0x0000
        /*0064*/ 	.byte	0x00, 0xf5, 0x21, 0x00


	//----- nvinfo : EIATTR_SPARSE_MMA_MASK
	.align		4
.L_25:
        /*0068*/ 	.byte	0x03, 0x50
        /*006a*/ 	.short	0x0000


	//----- nvinfo : EIATTR_MAXREG_COUNT
	.align		4
        /*006c*/ 	.byte	0x03, 0x1b
        /*006e*/ 	.short	0x00ff


	//----- nvinfo : EIATTR_NUM_BARRIERS
	.align		4
        /*0070*/ 	.byte	0x02, 0x4c
        /*0072*/ 	.byte	0x01
	.zero		1


	//----- nvinfo : EIATTR_MERCURY_ISA_VERSION
	.align		4
        /*0074*/ 	.byte	0x03, 0x5f
        /*0076*/ 	.short	0x0101


	//----- nvinfo : EIATTR_VRC_CTA_INIT_COUNT
	.align		4
        /*0078*/ 	.byte	0x02, 0x4a
	.zero		1
	.zero		1


	//----- nvinfo : EIATTR_EXIT_INSTR_OFFSETS
	.align		4
        /*007c*/ 	.byte	0x04, 0x1c
        /*007e*/ 	.short	(.L_27 - .L_26)


	//   ....[0]....
.L_26:
        /*0080*/ 	.word	0x00000c20


	//----- nvinfo : EIATTR_CBANK_PARAM_SIZE
	.align		4
.L_27:
        /*0084*/ 	.byte	0x03, 0x19
        /*0086*/ 	.short	0x0024


	//----- nvinfo : EIATTR_PARAM_CBANK
	.align		4
        /*0088*/ 	.byte	0x04, 0x0a
        /*008a*/ 	.short	(.L_29 - .L_28)
	.align		4
.L_28:
        /*008c*/ 	.word	index@(.nv.constant0._Z8d_MM_OPTPfS_S_iii)
        /*0090*/ 	.short	0x0380
        /*0092*/ 	.short	0x0024


	//----- nvinfo : EIATTR_SW_WAR
	.align		4
.L_29:
        /*0094*/ 	.byte	0x04, 0x36
        /*0096*/ 	.short	(.L_31 - .L_30)
.L_30:
        /*0098*/ 	.word	0x00000008
.L_31:


//--------------------- .nv.info._Z4d_MMPfS_S_iii --------------------------
	.section	.nv.info._Z4d_MMPfS_S_iii,"",@"SHT_CUDA_INFO"
	.sectionflags	@""
	.align	4


	//----- nvinfo : EIATTR_CUDA_API_VERSION
	.align		4
        /*0000*/ 	.byte	0x04, 0x37
        /*0002*/ 	.short	(.L_33 - .L_32)
.L_32:
        /*0004*/ 	.word	0x00000082


	//----- nvinfo : EIATTR_KPARAM_INFO
	.align		4
.L_33:
        /*0008*/ 	.byte	0x04, 0x17
        /*000a*/ 	.short	(.L_35 - .L_34)
.L_34:
        /*000c*/ 	.word	0x00000000
        /*0010*/ 	.short	0x0005
        /*0012*/ 	.short	0x0020
        /*0014*/ 	.byte	0x00, 0xf0, 0x11, 0x00


	//----- nvinfo : EIATTR_KPARAM_INFO
	.align		4
.L_35:
        /*0018*/ 	.byte	0x04, 0x17
        /*001a*/ 	.short	(.L_37 - .L_36)
.L_36:
        /*001c*/ 	.word	0x00000000
        /*0020*/ 	.short	0x0004
        /*0022*/ 	.short	0x001c
        /*0024*/ 	.byte	0x00, 0xf0, 0x11, 0x00


	//----- nvinfo : EIATTR_KPARAM_INFO
	.align		4
.L_37:
        /*0028*/ 	.byte	0x04, 0x17
        /*002a*/ 	.short	(.L_39 - .L_38)
.L_38:
        /*002c*/ 	.word	0x00000000
        /*0030*/ 	.short	0x0003
        /*0032*/ 	.short	0x0018
        /*0034*/ 	.byte	0x00, 0xf0, 0x11, 0x00


	//----- nvinfo : EIATTR_KPARAM_INFO
	.align		4
.L_39:
        /*0038*/ 	.byte	0x04, 0x17
        /*003a*/ 	.short	(.L_41 - .L_40)
.L_40:
        /*003c*/ 	.word	0x00000000
        /*0040*/ 	.short	0x0002
        /*0042*/ 	.short	0x0010
        /*0044*/ 	.byte	0x00, 0xf5, 0x21, 0x00


	//----- nvinfo : EIATTR_KPARAM_INFO
	.align		4
.L_41:
        /*0048*/ 	.byte	0x04, 0x17
        /*004a*/ 	.short	(.L_43 - .L_42)
.L_42:
        /*004c*/ 	.word	0x00000000
        /*0050*/ 	.short	0x0001
        /*0052*/ 	.short	0x0008
        /*0054*/ 	.byte	0x00, 0xf5, 0x21, 0x00


	//----- nvinfo : EIATTR_KPARAM_INFO
	.align		4
.L_43:
        /*0058*/ 	.byte	0x04, 0x17
        /*005a*/ 	.short	(.L_45 - .L_44)
.L_44:
        /*005c*/ 	.word	0x00000000
        /*0060*/ 	.short	0x0000
        /*0062*/ 	.short	0x0000
        /*0064*/ 	.byte	0x00, 0xf5, 0x21, 0x00


	//----- nvinfo : EIATTR_SPARSE_MMA_MASK
	.align		4
.L_45:
        /*0068*/ 	.byte	0x03, 0x50
        /*006a*/ 	.short	0x0000


	//----- nvinfo : EIATTR_MAXREG_COUNT
	.align		4
        /*006c*/ 	.byte	0x03, 0x1b
        /*006e*/ 	.short	0x00ff


	//----- nvinfo : EIATTR_MERCURY_ISA_VERSION
	.align		4
        /*0070*/ 	.byte	0x03, 0x5f
        /*0072*/ 	.short	0x0101


	//----- nvinfo : EIATTR_VRC_CTA_INIT_COUNT
	.align		4
        /*0074*/ 	.byte	0x02, 0x4a
	.zero		1
	.zero		1


	//----- nvinfo : EIATTR_EXIT_INSTR_OFFSETS
	.align		4
        /*0078*/ 	.byte	0x04, 0x1c
        /*007a*/ 	.short	(.L_47 - .L_46)


	//   ....[0]....
.L_46:
        /*007c*/ 	.word	0x000000d0


	//   ....[1]....
        /*0080*/ 	.word	0x000008f0


	//----- nvinfo : EIATTR_CBANK_PARAM_SIZE
	.align		4
.L_47:
        /*0084*/ 	.byte	0x03, 0x19
        /*0086*/ 	.short	0x0024


	//----- nvinfo : EIATTR_PARAM_CBANK
	.align		4
        /*0088*/ 	.byte	0x04, 0x0a
        /*008a*/ 	.short	(.L_49 - .L_48)
	.align		4
.L_48:
        /*008c*/ 	.word	index@(.nv.constant0._Z4d_MMPfS_S_iii)
        /*0090*/ 	.short	0x0380
        /*0092*/ 	.short	0x0024


	//----- nvinfo : EIATTR_SW_WAR
	.align		4
.L_49:
        /*0094*/ 	.byte	0x04, 0x36
        /*0096*/ 	.short	(.L_51 - .L_50)
.L_50:
        /*0098*/ 	.word	0x00000008
.L_51:


//--------------------- .nv.callgraph             --------------------------
	.section	.nv.callgraph,"",@"SHT_CUDA_CALLGRAPH"
	.align	4
	.sectionentsize	8
	.align		4
        /*0000*/ 	.word	0x00000000
	.align		4
        /*0004*/ 	.word	0xffffffff
	.align		4
        /*0008*/ 	.word	0x00000000
	.align		4
        /*000c*/ 	.word	0xfffffffe
	.align		4
        /*0010*/ 	.word	0x00000000
	.align		4
        /*0014*/ 	.word	0xfffffffd
	.align		4
        /*0018*/ 	.word	0x00000000
	.align		4
        /*001c*/ 	.word	0xfffffffc


//--------------------- .text._Z8d_MM_OPTPfS_S_iii --------------------------
	.section	.text._Z8d_MM_OPTPfS_S_iii,"ax",@progbits
	.align	128
        .global         _Z8d_MM_OPTPfS_S_iii
        .type           _Z8d_MM_OPTPfS_S_iii,@function
        .size           _Z8d_MM_OPTPfS_S_iii,(.L_x_9 - _Z8d_MM_OPTPfS_S_iii)
        .other          _Z8d_MM_OPTPfS_S_iii,@"STO_CUDA_ENTRY STV_DEFAULT"
_Z8d_MM_OPTPfS_S_iii:
.text._Z8d_MM_OPTPfS_S_iii:
[----:B------:R-:W-:Y:S01]  /*0000*/  LDC R1, c[0x0][0x37c] ;  /* 0x0000df00ff017b82 */ /* 0x000fe20000000800 */
[----:B------:R-:W0:Y:S01]  /*0010*/  LDCU UR16, c[0x0][0x398] ;  /* 0x00007300ff1077ac */ /* 0x000e220008000800 */
[----:B------:R-:W1:Y:S06]  /*0020*/  S2R R0, SR_TID.X ;  /* 0x0000000000007919 */ /* 0x000e6c0000002100 */
[----:B------:R-:W2:Y:S01]  /*0030*/  S2UR UR14, SR_CTAID.X ;  /* 0x00000000000e79c3 */ /* 0x000ea20000002500 */
[----:B------:R-:W-:Y:S01]  /*0040*/  HFMA2 R29, -RZ, RZ, 0, 0 ;  /* 0x00000000ff1d7431 */ /* 0x000fe200000001ff */
[----:B------:R-:W3:Y:S01]  /*0050*/  LDCU.64 UR12, c[0x0][0x358] ;  /* 0x00006b00ff0c77ac */ /* 0x000ee20008000a00 */
[----:B------:R-:W4:Y:S05]  /*0060*/  S2R R3, SR_TID.Y ;  /* 0x0000000000037919 */ /* 0x000f2a0000002200 */
[----:B------:R-:W1:Y:S01]  /*0070*/  S2UR UR15, SR_CTAID.Y ;  /* 0x00000000000f79c3 */ /* 0x000e620000002600 */
[----:B0-----:R-:W-:-:S09]  /*0080*/  UISETP.GE.AND UP0, UPT, UR16, 0x1, UPT ;  /* 0x000000011000788c */ /* 0x001fd2000bf06270 */
[----:B---3--:R-:W-:Y:S05]  /*0090*/  BRA.U !UP0, `(.L_x_0) ;  /* 0x0000000908bc7547 */ /* 0x008fea000b800000 */
[----:B-1----:R-:W-:Y:S01]  /*00a0*/  UIMAD UR4, UR15, UR16, URZ ;  /* 0x000000100f0472a4 */ /* 0x002fe2000f8e02ff */
[----:B------:R-:W0:Y:S01]  /*00b0*/  S2UR UR9, SR_CgaCtaId ;  /* 0x00000000000979c3 */ /* 0x000e220000008800 */
[----:B------:R-:W-:Y:S01]  /*00c0*/  UMOV UR5, 0x400 ;  /* 0x0000040000057882 */ /* 0x000fe20000000000 */
[----:B------:R-:W-:Y:S01]  /*00d0*/  MOV R29, RZ ;  /* 0x000000ff001d7202 */ /* 0x000fe20000000f00 */
[----:B------:R-:W-:Y:S02]  /*00e0*/  USHF.L.U32 UR4, UR4, 0x4, URZ ;  /* 0x0000000404047899 */ /* 0x000fe400080006ff */
[----:B------:R-:W-:Y:S02]  /*00f0*/  UIADD3 UR6, UPT, UPT, UR5, 0x400, URZ ;  /* 0x0000040005067890 */ /* 0x000fe4000fffe0ff */
[----:B------:R-:W-:Y:S02]  /*0100*/  UIADD3 UR11, UPT, UPT, UR4, UR16, URZ ;  /* 0x00000010040b7290 */ /* 0x000fe4000fffe0ff */
[----:B------:R-:W-:-:S02]  /*0110*/  UIADD3 UR10, UPT, UPT, UR4, 0x10, URZ ;  /* 0x00000010040a7890 */ /* 0x000fc4000fffe0ff */
[----:B------:R-:W-:Y:S02]  /*0120*/  ULOP3.LUT UR8, URZ, UR4, URZ, 0x33, !UPT ;  /* 0x00000004ff087292 */ /* 0x000fe4000f8e33ff */
[----:B------:R-:W-:-:S04]  /*0130*/  UISETP.LT.AND UP0, UPT, UR11, UR10, UPT ;  /* 0x0000000a0b00728c */ /* 0x000fc8000bf01270 */
[----:B------:R-:W-:-:S04]  /*0140*/  USEL UR7, UR11, UR10, !UP0 ;  /* 0x0000000a0b077287 */ /* 0x000fc8000c000000 */
[----:B------:R-:W-:Y:S02]  /*0150*/  UIADD3 UR7, UPT, UPT, UR7, UR8, URZ ;  /* 0x0000000807077290 */ /* 0x000fe4000fffe0ff */
[----:B0-----:R-:W-:Y:S02]  /*0160*/  ULEA UR5, UR9, UR5, 0x18 ;  /* 0x0000000509057291 */ /* 0x001fe4000f8ec0ff */
[----:B------:R-:W-:Y:S02]  /*0170*/  ULOP3.LUT UP0, URZ, UR7, 0x10, URZ, 0xc0, !UPT ;  /* 0x0000001007ff7892 */ /* 0x000fe4000f80c0ff */
[----:B------:R-:W-:Y:S02]  /*0180*/  ULEA UR6, UR9, UR6, 0x18 ;  /* 0x0000000609067291 */ /* 0x000fe4000f8ec0ff */
[----:B----4-:R-:W-:Y:S01]  /*0190*/  LEA R19, R3, UR5, 0x6 ;  /* 0x0000000503137c11 */ /* 0x010fe2000f8e30ff */
[----:B------:R-:W-:Y:S02]  /*01a0*/  UISETP.GE.U32.AND UP1, UPT, UR7, 0x10, UPT ;  /* 0x000000100700788c */ /* 0x000fe4000bf26070 */
[----:B--2---:R-:W-:Y:S01]  /*01b0*/  USHF.L.U32 UR5, UR14, 0x4, URZ ;  /* 0x000000040e057899 */ /* 0x004fe200080006ff */
[----:B------:R-:W-:-:S02]  /*01c0*/  LEA R2, R0, UR6, 0x2 ;  /* 0x0000000600027c11 */ /* 0x000fc4000f8e10ff */
[----:B------:R-:W-:Y:S02]  /*01d0*/  LEA R17, R0, R19, 0x2 ;  /* 0x0000001300117211 */ /* 0x000fe400078e10ff */
[----:B------:R-:W-:Y:S01]  /*01e0*/  LEA R16, R3, R2, 0x6 ;  /* 0x0000000203107211 */ /* 0x000fe200078e30ff */
[----:B------:R-:W-:Y:S06]  /*01f0*/  BRA.U UP0, `(.L_x_1) ;  /* 0x0000000100d07547 */ /* 0x000fec000b800000 */
[----:B------:R-:W0:Y:S01]  /*0200*/  LDCU UR6, c[0x0][0x39c] ;  /* 0x00007380ff0677ac */ /* 0x000e220008000800 */
[----:B------:R-:W1:Y:S01]  /*0210*/  LDC.64 R8, c[0x0][0x380] ;  /* 0x0000e000ff087b82 */ /* 0x000e620000000a00 */
[----:B------:R-:W-:-:S05]  /*0220*/  IMAD R4, R3, UR16, R0 ;  /* 0x0000001003047c24 */ /* 0x000fca000f8e0200 */
[----:B------:R-:W-:Y:S02]  /*0230*/  IADD3 R5, PT, PT, R4, UR4, RZ ;  /* 0x0000000404057c10 */ /* 0x000fe4000fffe0ff */
[----:B------:R-:W2:Y:S01]  /*0240*/  LDC.64 R12, c[0x0][0x388] ;  /* 0x0000e200ff0c7b82 */ /* 0x000ea20000000a00 */
[----:B0-----:R-:W-:-:S05]  /*0250*/  IMAD R6, R3, UR6, R0 ;  /* 0x0000000603067c24 */ /* 0x001fca000f8e0200 */
[----:B------:R-:W-:Y:S01]  /*0260*/  IADD3 R7, PT, PT, R6, UR5, RZ ;  /* 0x0000000506077c10 */ /* 0x000fe2000fffe0ff */
[----:B-1----:R-:W-:-:S05]  /*0270*/  IMAD.WIDE R8, R5, 0x4, R8 ;  /* 0x0000000405087825 */ /* 0x002fca00078e0208 */
[----:B------:R-:W3:Y:S01]  /*0280*/  LDG.E R14, desc[UR12][R8.64] ;  /* 0x0000000c080e7981 */ /* 0x000ee2000c1e1900 */
[----:B--2---:R-:W-:-:S06]  /*0290*/  IMAD.WIDE R12, R7, 0x4, R12 ;  /* 0x00000004070c7825 */ /* 0x004fcc00078e020c */
[----:B------:R-:W2:Y:S01]  /*02a0*/  LDG.E R13, desc[UR12][R12.64] ;  /* 0x0000000c0c0d7981 */ /* 0x000ea2000c1e1900 */
[----:B------:R-:W-:Y:S01]  /*02b0*/  ULEA UR5, UR6, UR5, 0x4 ;  /* 0x0000000506057291 */ /* 0x000fe2000f8e20ff */
[----:B------:R-:W-:Y:S02]  /*02c0*/  UMOV UR4, UR10 ;  /* 0x0000000a00047c82 */ /* 0x000fe40008000000 */
[----:B---3--:R-:W-:Y:S04]  /*02d0*/  STS [R17], R14 ;  /* 0x0000000e11007388 */ /* 0x008fe80000000800 */
[----:B--2---:R-:W-:Y:S01]  /*02e0*/  STS [R16], R13 ;  /* 0x0000000d10007388 */ /* 0x004fe20000000800 */
[----:B------:R-:W-:Y:S06]  /*02f0*/  BAR.SYNC.DEFER_BLOCKING 0x0 ;  /* 0x0000000000007b1d */ /* 0x000fec0000010000 */
[----:B------:R-:W-:Y:S04]  /*0300*/  LDS R15, [R2] ;  /* 0x00000000020f7984 */ /* 0x000fe80000000800 */
[----:B------:R-:W0:Y:S04]  /*0310*/  LDS.128 R4, [R19] ;  /* 0x0000000013047984 */ /* 0x000e280000000c00 */
[----:B------:R-:W1:Y:S04]  /*0320*/  LDS R23, [R2+0x40] ;  /* 0x0000400002177984 */ /* 0x000e680000000800 */
[----:B------:R-:W2:Y:S04]  /*0330*/  LDS R20, [R2+0x80] ;  /* 0x0000800002147984 */ /* 0x000ea80000000800 */
[----:B------:R-:W3:Y:S04]  /*0340*/  LDS R24, [R2+0xc0] ;  /* 0x0000c00002187984 */ /* 0x000ee80000000800 */
[----:B------:R-:W-:Y:S04]  /*0350*/  LDS R27, [R2+0x100] ;  /* 0x00010000021b7984 */ /* 0x000fe80000000800 */
[----:B------:R-:W4:Y:S04]  /*0360*/  LDS.128 R8, [R19+0x10] ;  /* 0x0000100013087984 */ /* 0x000f280000000c00 */
[----:B------:R-:W5:Y:S04]  /*0370*/  LDS R22, [R2+0x140] ;  /* 0x0001400002167984 */ /* 0x000f680000000800 */
[----:B------:R-:W5:Y:S04]  /*0380*/  LDS R21, [R2+0x180] ;  /* 0x0001800002157984 */ /* 0x000f680000000800 */
[----:B------:R-:W5:Y:S04]  /*0390*/  LDS R18, [R2+0x1c0] ;  /* 0x0001c00002127984 */ /* 0x000f680000000800 */
[----:B------:R-:W-:Y:S01]  /*03a0*/  LDS R25, [R2+0x280] ;  /* 0x0002800002197984 */ /* 0x000fe20000000800 */
[----:B0-----:R-:W-:-:S03]  /*03b0*/  FFMA R4, R4, R15, RZ ;  /* 0x0000000f04047223 */ /* 0x001fc600000000ff */
[----:B------:R-:W-:Y:S01]  /*03c0*/  LDS.128 R12, [R19+0x20] ;  /* 0x00002000130c7984 */ /* 0x000fe20000000c00 */
[----:B-1----:R-:W-:-:S03]  /*03d0*/  FFMA R5, R23, R5, R4 ;  /* 0x0000000517057223 */ /* 0x002fc60000000004 */
[----:B------:R-:W0:Y:S01]  /*03e0*/  LDS R23, [R2+0x200] ;  /* 0x0002000002177984 */ /* 0x000e220000000800 */
[----:B--2---:R-:W-:-:S03]  /*03f0*/  FFMA R5, R20, R6, R5 ;  /* 0x0000000614057223 */ /* 0x004fc60000000005 */
[----:B------:R-:W1:Y:S01]  /*0400*/  LDS R20, [R2+0x240] ;  /* 0x0002400002147984 */ /* 0x000e620000000800 */
[----:B---3--:R-:W-:-:S04]  /*0410*/  FFMA R5, R24, R7, R5 ;  /* 0x0000000718057223 */ /* 0x008fc80000000005 */
[----:B----4-:R-:W-:Y:S02]  /*0420*/  FFMA R5, R8, R27, R5 ;  /* 0x0000001b08057223 */ /* 0x010fe40000000005 */
[----:B------:R-:W2:Y:S02]  /*0430*/  LDS R8, [R2+0x2c0] ;  /* 0x0002c00002087984 */ /* 0x000ea40000000800 */
[----:B-----5:R-:W-:Y:S02]  /*0440*/  FFMA R24, R22, R9, R5 ;  /* 0x0000000916187223 */ /* 0x020fe40000000005 */
[----:B------:R-:W-:Y:S04]  /*0450*/  LDS R9, [R2+0x300] ;  /* 0x0003000002097984 */ /* 0x000fe80000000800 */
[----:B------:R-:W3:Y:S01]  /*0460*/  LDS.128 R4, [R19+0x30] ;  /* 0x0000300013047984 */ /* 0x000ee20000000c00 */
[----:B------:R-:W-:-:S03]  /*0470*/  FFMA R27, R21, R10, R24 ;  /* 0x0000000a151b7223 */ /* 0x000fc60000000018 */
[----:B------:R-:W4:Y:S04]  /*0480*/  LDS R22, [R2+0x340] ;  /* 0x0003400002167984 */ /* 0x000f280000000800 */
[----:B------:R-:W5:Y:S04]  /*0490*/  LDS R21, [R2+0x380] ;  /* 0x0003800002157984 */ /* 0x000f680000000800 */
[----:B------:R-:W5:Y:S01]  /*04a0*/  LDS R10, [R2+0x3c0] ;  /* 0x0003c000020a7984 */ /* 0x000f620000000800 */
[----:B------:R-:W-:-:S04]  /*04b0*/  FFMA R11, R18, R11, R27 ;  /* 0x0000000b120b7223 */ /* 0x000fc8000000001b */
[----:B0-----:R-:W-:-:S04]  /*04c0*/  FFMA R11, R12, R23, R11 ;  /* 0x000000170c0b7223 */ /* 0x001fc8000000000b */
[----:B-1----:R-:W-:-:S04]  /*04d0*/  FFMA R20, R20, R13, R11 ;  /* 0x0000000d14147223 */ /* 0x002fc8000000000b */
[----:B------:R-:W-:-:S04]  /*04e0*/  FFMA R25, R25, R14, R20 ;  /* 0x0000000e19197223 */ /* 0x000fc80000000014 */
[----:B--2---:R-:W-:-:S04]  /*04f0*/  FFMA R15, R8, R15, R25 ;  /* 0x0000000f080f7223 */ /* 0x004fc80000000019 */
[----:B---3--:R-:W-:-:S04]  /*0500*/  FFMA R9, R4, R9, R15 ;  /* 0x0000000904097223 */ /* 0x008fc8000000000f */
[----:B----4-:R-:W-:-:S04]  /*0510*/  FFMA R22, R22, R5, R9 ;  /* 0x0000000516167223 */ /* 0x010fc80000000009 */
[----:B-----5:R-:W-:-:S04]  /*0520*/  FFMA R21, R21, R6, R22 ;  /* 0x0000000615157223 */ /* 0x020fc80000000016 */
[----:B------:R-:W-:-:S07]  /*0530*/  FFMA R29, R10, R7, R21 ;  /* 0x000000070a1d7223 */ /* 0x000fce0000000015 */
.L_x_1:
[----:B------:R-:W-:Y:S05]  /*0540*/  BRA.U !UP1, `(.L_x_0) ;  /* 0x0000000509907547 */ /* 0x000fea000b800000 */
[----:B------:R-:W0:Y:S01]  /*0550*/  LDC R12, c[0x0][0x39c] ;  /* 0x0000e700ff0c7b82 */ /* 0x000e220000000800 */
[C---:B------:R-:W-:Y:S02]  /*0560*/  IADD3 R15, PT, PT, R0.reuse, UR5, RZ ;  /* 0x00000005000f7c10 */ /* 0x040fe4000fffe0ff */
[----:B------:R-:W-:Y:S02]  /*0570*/  IADD3 R21, PT, PT, R3, 0x10, RZ ;  /* 0x0000001003157810 */ /* 0x000fe40007ffe0ff */
[----:B------:R-:W-:-:S03]  /*0580*/  IADD3 R4, PT, PT, R0, UR4, RZ ;  /* 0x0000000400047c10 */ /* 0x000fc6000fffe0ff */
[----:B------:R-:W1:Y:S02]  /*0590*/  LDC.64 R26, c[0x0][0x380] ;  /* 0x0000e000ff1a7b82 */ /* 0x000e640000000a00 */
[----:B------:R-:W-:-:S06]  /*05a0*/  IMAD R13, R3, UR16, R4 ;  /* 0x00000010030d7c24 */ /* 0x000fcc000f8e0204 */
[----:B------:R-:W2:Y:S01]  /*05b0*/  LDC.64 R24, c[0x0][0x388] ;  /* 0x0000e200ff187b82 */ /* 0x000ea20000000a00 */
[-CC-:B0-----:R-:W-:Y:S02]  /*05c0*/  IMAD R21, R21, R12.reuse, R15.reuse ;  /* 0x0000000c15157224 */ /* 0x181fe400078e020f */
[----:B------:R-:W-:-:S07]  /*05d0*/  IMAD R15, R3, R12, R15 ;  /* 0x0000000c030f7224 */ /* 0x000fce00078e020f */
.L_x_2:
[----:B-1----:R-:W-:-:S04]  /*05e0*/  IMAD.WIDE R4, R13, 0x4, R26 ;  /* 0x000000040d047825 */ /* 0x002fc800078e021a */
[--C-:B--2---:R-:W-:Y:S01]  /*05f0*/  IMAD.WIDE R6, R15, 0x4, R24.reuse ;  /* 0x000000040f067825 */ /* 0x104fe200078e0218 */
[----:B------:R-:W2:Y:S05]  /*0600*/  LDG.E R20, desc[UR12][R4.64] ;  /* 0x0000000c04147981 */ /* 0x000eaa000c1e1900 */
[----:B------:R-:W3:Y:S01]  /*0610*/  LDG.E R7, desc[UR12][R6.64] ;  /* 0x0000000c06077981 */ /* 0x000ee2000c1e1900 */
[----:B------:R-:W-:-:S03]  /*0620*/  IMAD.WIDE R22, R21, 0x4, R24 ;  /* 0x0000000415167825 */ /* 0x000fc600078e0218 */
[----:B--2---:R-:W-:Y:S04]  /*0630*/  STS [R17], R20 ;  /* 0x0000001411007388 */ /* 0x004fe80000000800 */
[----:B---3--:R-:W-:Y:S01]  /*0640*/  STS [R16], R7 ;  /* 0x0000000710007388 */ /* 0x008fe20000000800 */
[----:B------:R-:W-:Y:S06]  /*0650*/  BAR.SYNC.DEFER_BLOCKING 0x0 ;  /* 0x0000000000007b1d */ /* 0x000fec0000010000 */
[----:B------:R0:W2:Y:S04]  /*0660*/  LDG.E R14, desc[UR12][R4.64+0x40] ;  /* 0x0000400c040e7981 */ /* 0x0000a8000c1e1900 */
[----:B------:R1:W3:Y:S01]  /*0670*/  LDG.E R23, desc[UR12][R22.64] ;  /* 0x0000000c16177981 */ /* 0x0002e2000c1e1900 */
[----:B------:R-:W-:Y:S01]  /*0680*/  UIADD3 UR4, UPT, UPT, UR4, 0x20, URZ ;  /* 0x0000002004047890 */ /* 0x000fe2000fffe0ff */
[----:B------:R-:W-:-:S02]  /*0690*/  LEA R15, R12, R15, 0x5 ;  /* 0x0000000f0c0f7211 */ /* 0x000fc400078e28ff */
[----:B------:R-:W-:Y:S01]  /*06a0*/  LDS R28, [R2] ;  /* 0x00000000021c7984 */ /* 0x000fe20000000800 */
[----:B------:R-:W-:Y:S01]  /*06b0*/  UISETP.GE.AND UP0, UPT, UR4, UR11, UPT ;  /* 0x0000000b0400728c */ /* 0x000fe2000bf06270 */
[----:B------:R-:W-:Y:S02]  /*06c0*/  IADD3 R13, PT, PT, R13, 0x20, RZ ;  /* 0x000000200d0d7810 */ /* 0x000fe40007ffe0ff */
[----:B------:R-:W4:Y:S01]  /*06d0*/  LDS.128 R8, [R19] ;  /* 0x0000000013087984 */ /* 0x000f220000000c00 */
[----:B------:R-:W-:-:S03]  /*06e0*/  LEA R21, R12, R21, 0x5 ;  /* 0x000000150c157211 */ /* 0x000fc600078e28ff */
[----:B------:R-:W5:Y:S04]  /*06f0*/  LDS R6, [R2+0x40] ;  /* 0x0000400002067984 */ /* 0x000f680000000800 */
[----:B0-----:R-:W0:Y:S04]  /*0700*/  LDS R4, [R2+0x80] ;  /* 0x0000800002047984 */ /* 0x001e280000000800 */
[----:B------:R-:W1:Y:S01]  /*0710*/  LDS R18, [R2+0xc0] ;  /* 0x0000c00002127984 */ /* 0x000e620000000800 */
[----:B----4-:R-:W-:-:S03]  /*0720*/  FFMA R8, R8, R28, R29 ;  /* 0x0000001c08087223 */ /* 0x010fc6000000001d */
[----:B------:R-:W-:Y:S01]  /*0730*/  LDS R29, [R2+0x140] ;  /* 0x00014000021d7984 */ /* 0x000fe20000000800 */
[----:B-----5:R-:W-:-:S03]  /*0740*/  FFMA R9, R6, R9, R8 ;  /* 0x0000000906097223 */ /* 0x020fc60000000008 */
[----:B------:R-:W-:Y:S01]  /*0750*/  LDS R8, [R2+0x100] ;  /* 0x0001000002087984 */ /* 0x000fe20000000800 */
[----:B0-----:R-:W-:-:S03]  /*0760*/  FFMA R9, R4, R10, R9 ;  /* 0x0000000a04097223 */ /* 0x001fc60000000009 */
[----:B------:R-:W0:Y:S01]  /*0770*/  LDS.128 R4, [R19+0x10] ;  /* 0x0000100013047984 */ /* 0x000e220000000c00 */
[----:B-1----:R-:W-:-:S03]  /*0780*/  FFMA R9, R18, R11, R9 ;  /* 0x0000000b12097223 */ /* 0x002fc60000000009 */
[----:B------:R-:W1:Y:S04]  /*0790*/  LDS R10, [R2+0x180] ;  /* 0x00018000020a7984 */ /* 0x000e680000000800 */
[----:B------:R-:W4:Y:S01]  /*07a0*/  LDS R18, [R2+0x1c0] ;  /* 0x0001c00002127984 */ /* 0x000f220000000800 */
[----:B0-----:R-:W-:-:S04]  /*07b0*/  FFMA R4, R4, R8, R9 ;  /* 0x0000000804047223 */ /* 0x001fc80000000009 */
[----:B------:R-:W-:Y:S02]  /*07c0*/  FFMA R5, R29, R5, R4 ;  /* 0x000000051d057223 */ /* 0x000fe40000000004 */
[----:B------:R-:W-:Y:S02]  /*07d0*/  LDS R4, [R2+0x200] ;  /* 0x0002000002047984 */ /* 0x000fe40000000800 */
[----:B-1----:R-:W-:Y:S02]  /*07e0*/  FFMA R5, R10, R6, R5 ;  /* 0x000000060a057223 */ /* 0x002fe40000000005 */
[----:B------:R-:W0:Y:S02]  /*07f0*/  LDS.128 R8, [R19+0x20] ;  /* 0x0000200013087984 */ /* 0x000e240000000c00 */
[----:B----4-:R-:W-:Y:S02]  /*0800*/  FFMA R5, R18, R7, R5 ;  /* 0x0000000712057223 */ /* 0x010fe40000000005 */
[----:B------:R-:W1:Y:S04]  /*0810*/  LDS R29, [R2+0x240] ;  /* 0x00024000021d7984 */ /* 0x000e680000000800 */
[----:B------:R-:W4:Y:S04]  /*0820*/  LDS R6, [R2+0x280] ;  /* 0x0002800002067984 */ /* 0x000f280000000800 */
[----:B------:R-:W-:Y:S01]  /*0830*/  LDS R18, [R2+0x3c0] ;  /* 0x0003c00002127984 */ /* 0x000fe20000000800 */
[----:B0-----:R-:W-:-:S03]  /*0840*/  FFMA R4, R8, R4, R5 ;  /* 0x0000000408047223 */ /* 0x001fc60000000005 */
[----:B------:R-:W-:Y:S01]  /*0850*/  LDS R8, [R2+0x340] ;  /* 0x0003400002087984 */ /* 0x000fe20000000800 */
[----:B-1----:R-:W-:-:S03]  /*0860*/  FFMA R9, R29, R9, R4 ;  /* 0x000000091d097223 */ /* 0x002fc60000000004 */
[----:B------:R-:W0:Y:S01]  /*0870*/  LDS R29, [R2+0x2c0] ;  /* 0x0002c000021d7984 */ /* 0x000e220000000800 */
[----:B----4-:R-:W-:-:S03]  /*0880*/  FFMA R10, R6, R10, R9 ;  /* 0x0000000a060a7223 */ /* 0x010fc60000000009 */
[----:B------:R-:W-:Y:S04]  /*0890*/  LDS R9, [R2+0x300] ;  /* 0x0003000002097984 */ /* 0x000fe80000000800 */
[----:B------:R-:W1:Y:S01]  /*08a0*/  LDS.128 R4, [R19+0x30] ;  /* 0x0000300013047984 */ /* 0x000e620000000c00 */
[----:B0-----:R-:W-:-:S03]  /*08b0*/  FFMA R11, R29, R11, R10 ;  /* 0x0000000b1d0b7223 */ /* 0x001fc6000000000a */
[----:B------:R-:W0:Y:S01]  /*08c0*/  LDS R29, [R2+0x380] ;  /* 0x00038000021d7984 */ /* 0x000e220000000800 */
[----:B-1----:R-:W-:-:S04]  /*08d0*/  FFMA R9, R4, R9, R11 ;  /* 0x0000000904097223 */ /* 0x002fc8000000000b */
[----:B------:R-:W-:-:S04]  /*08e0*/  FFMA R22, R8, R5, R9 ;  /* 0x0000000508167223 */ /* 0x000fc80000000009 */
[----:B0-----:R-:W-:-:S04]  /*08f0*/  FFMA R29, R29, R6, R22 ;  /* 0x000000061d1d7223 */ /* 0x001fc80000000016 */
[----:B------:R-:W-:Y:S01]  /*0900*/  FFMA R7, R18, R7, R29 ;  /* 0x0000000712077223 */ /* 0x000fe2000000001d */
[----:B--2---:R-:W-:Y:S04]  /*0910*/  STS [R17], R14 ;  /* 0x0000000e11007388 */ /* 0x004fe80000000800 */
[----:B---3--:R-:W-:Y:S01]  /*0920*/  STS [R16], R23 ;  /* 0x0000001710007388 */ /* 0x008fe20000000800 */
[----:B------:R-:W-:Y:S06]  /*0930*/  BAR.SYNC.DEFER_BLOCKING 0x0 ;  /* 0x0000000000007b1d */ /* 0x000fec0000010000 */
[----:B------:R-:W-:Y:S04]  /*0940*/  LDS R4, [R2] ;  /* 0x0000000002047984 */ /* 0x000fe80000000800 */
[----:B------:R-:W0:Y:S04]  /*0950*/  LDS.128 R8, [R19] ;  /* 0x0000000013087984 */ /* 0x000e280000000c00 */
[----:B------:R-:W1:Y:S04]  /*0960*/  LDS R20, [R2+0x40] ;  /* 0x0000400002147984 */ /* 0x000e680000000800 */
[----:B------:R-:W2:Y:S04]  /*0970*/  LDS R29, [R2+0x80] ;  /* 0x00008000021d7984 */ /* 0x000ea80000000800 */
[----:B------:R-:W3:Y:S04]  /*0980*/  LDS R14, [R2+0xc0] ;  /* 0x0000c000020e7984 */ /* 0x000ee80000000800 */
[----:B------:R-:W-:Y:S01]  /*0990*/  LDS R23, [R2+0x280] ;  /* 0x0002800002177984 */ /* 0x000fe20000000800 */
[----:B0-----:R-:W-:-:S03]  /*09a0*/  FFMA R7, R8, R4, R7 ;  /* 0x0000000408077223 */ /* 0x001fc60000000007 */
[----:B------:R-:W-:Y:S01]  /*09b0*/  LDS R8, [R2+0x140] ;  /* 0x0001400002087984 */ /* 0x000fe20000000800 */
[----:B-1----:R-:W-:-:S03]  /*09c0*/  FFMA R20, R20, R9, R7 ;  /* 0x0000000914147223 */ /* 0x002fc60000000007 */
[----:B------:R-:W-:Y:S01]  /*09d0*/  LDS R9, [R2+0x100] ;  /* 0x0001000002097984 */ /* 0x000fe20000000800 */
[----:B--2---:R-:W-:-:S03]  /*09e0*/  FFMA R10, R29, R10, R20 ;  /* 0x0000000a1d0a7223 */ /* 0x004fc60000000014 */
[----:B------:R-:W0:Y:S01]  /*09f0*/  LDS.128 R4, [R19+0x10] ;  /* 0x0000100013047984 */ /* 0x000e220000000c00 */
[----:B---3--:R-:W-:-:S03]  /*0a00*/  FFMA R11, R14, R11, R10 ;  /* 0x0000000b0e0b7223 */ /* 0x008fc6000000000a */
[----:B------:R-:W1:Y:S04]  /*0a10*/  LDS R29, [R2+0x180] ;  /* 0x00018000021d7984 */ /* 0x000e680000000800 */
[----:B------:R-:W-:Y:S01]  /*0a20*/  LDS R14, [R2+0x240] ;  /* 0x00024000020e7984 */ /* 0x000fe20000000800 */
[----:B0-----:R-:W-:-:S03]  /*0a30*/  FFMA R9, R4, R9, R11 ;  /* 0x0000000904097223 */ /* 0x001fc6000000000b */
[----:B------:R-:W0:Y:S01]  /*0a40*/  LDS R4, [R2+0x1c0] ;  /* 0x0001c00002047984 */ /* 0x000e220000000800 */
[----:B------:R-:W-:-:S03]  /*0a50*/  FFMA R18, R8, R5, R9 ;  /* 0x0000000508127223 */ /* 0x000fc60000000009 */
[----:B------:R-:W-:Y:S01]  /*0a60*/  LDS R5, [R2+0x200] ;  /* 0x0002000002057984 */ /* 0x000fe20000000800 */
[----:B-1----:R-:W-:-:S03]  /*0a70*/  FFMA R29, R29, R6, R18 ;  /* 0x000000061d1d7223 */ /* 0x002fc60000000012 */
[----:B------:R-:W1:Y:S01]  /*0a80*/  LDS.128 R8, [R19+0x20] ;  /* 0x0000200013087984 */ /* 0x000e620000000c00 */
[----:B0-----:R-:W-:-:S03]  /*0a90*/  FFMA R7, R4, R7, R29 ;  /* 0x0000000704077223 */ /* 0x001fc6000000001d */
[----:B------:R-:W-:Y:S01]  /*0aa0*/  LDS R29, [R2+0x3c0] ;  /* 0x0003c000021d7984 */ /* 0x000fe20000000800 */
[----:B-1----:R-:W-:-:S03]  /*0ab0*/  FFMA R5, R8, R5, R7 ;  /* 0x0000000508057223 */ /* 0x002fc60000000007 */
[----:B------:R-:W0:Y:S01]  /*0ac0*/  LDS R8, [R2+0x2c0] ;  /* 0x0002c00002087984 */ /* 0x000e220000000800 */
[----:B------:R-:W-:-:S03]  /*0ad0*/  FFMA R18, R14, R9, R5 ;  /* 0x000000090e127223 */ /* 0x000fc60000000005 */
[----:B------:R-:W-:Y:S01]  /*0ae0*/  LDS R9, [R2+0x300] ;  /* 0x0003000002097984 */ /* 0x000fe20000000800 */
[----:B------:R-:W-:-:S03]  /*0af0*/  FFMA R23, R23, R10, R18 ;  /* 0x0000000a17177223 */ /* 0x000fc60000000012 */
[----:B------:R-:W1:Y:S04]  /*0b00*/  LDS.128 R4, [R19+0x30] ;  /* 0x0000300013047984 */ /* 0x000e680000000c00 */
[----:B------:R-:W2:Y:S04]  /*0b10*/  LDS R14, [R2+0x340] ;  /* 0x00034000020e7984 */ /* 0x000ea80000000800 */
[----:B------:R-:W3:Y:S01]  /*0b20*/  LDS R10, [R2+0x380] ;  /* 0x00038000020a7984 */ /* 0x000ee20000000800 */
[----:B0-----:R-:W-:-:S04]  /*0b30*/  FFMA R11, R8, R11, R23 ;  /* 0x0000000b080b7223 */ /* 0x001fc80000000017 */
[----:B-1----:R-:W-:-:S04]  /*0b40*/  FFMA R9, R4, R9, R11 ;  /* 0x0000000904097223 */ /* 0x002fc8000000000b */
[----:B--2---:R-:W-:-:S04]  /*0b50*/  FFMA R5, R14, R5, R9 ;  /* 0x000000050e057223 */ /* 0x004fc80000000009 */
[----:B---3--:R-:W-:-:S04]  /*0b60*/  FFMA R6, R10, R6, R5 ;  /* 0x000000060a067223 */ /* 0x008fc80000000005 */
[----:B------:R-:W-:Y:S01]  /*0b70*/  FFMA R29, R29, R7, R6 ;  /* 0x000000071d1d7223 */ /* 0x000fe20000000006 */
[----:B------:R-:W-:Y:S06]  /*0b80*/  BRA.U !UP0, `(.L_x_2) ;  /* 0xfffffff908947547 */ /* 0x000fec000b83ffff */
.L_x_0:
[----:B------:R-:W1:Y:S01]  /*0b90*/  LDC R2, c[0x0][0x364] ;  /* 0x0000d900ff027b82 */ /* 0x000e620000000800 */
[----:B------:R-:W0:Y:S07]  /*0ba0*/  LDCU UR4, c[0x0][0x39c] ;  /* 0x00007380ff0477ac */ /* 0x000e2e0008000800 */
[----:B------:R-:W2:Y:S08]  /*0bb0*/  LDC R7, c[0x0][0x360] ;  /* 0x0000d800ff077b82 */ /* 0x000eb00000000800 */
[----:B------:R-:W3:Y:S01]  /*0bc0*/  LDC.64 R4, c[0x0][0x390] ;  /* 0x0000e400ff047b82 */ /* 0x000ee20000000a00 */
[----:B-1--4-:R-:W-:-:S02]  /*0bd0*/  IMAD R3, R2, UR15, R3 ;  /* 0x0000000f02037c24 */ /* 0x012fc4000f8e0203 */
[----:B--2---:R-:W-:-:S04]  /*0be0*/  IMAD R0, R7, UR14, R0 ;  /* 0x0000000e07007c24 */ /* 0x004fc8000f8e0200 */
[----:B0-----:R-:W-:-:S04]  /*0bf0*/  IMAD R3, R3, UR4, R0 ;  /* 0x0000000403037c24 */ /* 0x001fc8000f8e0200 */
[----:B---3--:R-:W-:-:S05]  /*0c00*/  IMAD.WIDE R2, R3, 0x4, R4 ;  /* 0x0000000403027825 */ /* 0x008fca00078e0204 */
[----:B------:R-:W-:Y:S01]  /*0c10*/  STG.E desc[UR12][R2.64], R29 ;  /* 0x0000001d02007986 */ /* 0x000fe2000c10190c */
[----:B------:R-:W-:Y:S05]  /*0c20*/  EXIT ;  /* 0x000000000000794d */ /* 0x000fea0003800000 */
.L_x_3:
[----:B------:R-:W-:-:S00]  /*0c30*/  BRA `(.L_x_3) ;  /* 0xfffffffc00fc7947 */ /* 0x000fc0000383ffff */
[----:B------:R-:W-:-:S00]  /*0c40*/  NOP ;  /* 0x0000000000007918 */ /* 0x000fc00000000000 */
        /* <DEDUP_REMOVED lines=11> */
.L_x_9:


//--------------------- .text._Z4d_MMPfS_S_iii    --------------------------
	.section	.text._Z4d_MMPfS_S_iii,"ax",@progbits
	.align	128
        .global         _Z4d_MMPfS_S_iii
        .type           _Z4d_MMPfS_S_iii,@function
        .size           _Z4d_MMPfS_S_iii,(.L_x_10 - _Z4d_MMPfS_S_iii)
        .other          _Z4d_MMPfS_S_iii,@"STO_CUDA_ENTRY STV_DEFAULT"
_Z4d_MMPfS_S_iii:
.text._Z4d_MMPfS_S_iii:
[----:B------:R-:W-:Y:S01]  /*0000*/  LDC R1, c[0x0][0x37c] ;  /* 0x0000df00ff017b82 */ /* 0x000fe20000000800 */
[----:B------:R-:W0:Y:S01]  /*0010*/  S2R R0, SR_CTAID.Y ;  /* 0x0000000000007919 */ /* 0x000e220000002600 */
[----:B------:R-:W1:Y:S06]  /*0020*/  LDCU UR4, c[0x0][0x360] ;  /* 0x00006c00ff0477ac */ /* 0x000e6c0008000800 */
[----:B------:R-:W2:Y:S01]  /*0030*/  LDC R17, c[0x0][0x39c] ;  /* 0x0000e700ff117b82 */ /* 0x000ea20000000800 */
[----:B------:R-:W0:Y:S01]  /*0040*/  S2R R5, SR_TID.Y ;  /* 0x0000000000057919 */ /* 0x000e220000002200 */
[----:B------:R-:W0:Y:S01]  /*0050*/  LDCU UR5, c[0x0][0x364] ;  /* 0x00006c80ff0577ac */ /* 0x000e220008000800 */
[----:B------:R-:W1:Y:S01]  /*0060*/  S2R R16, SR_CTAID.X ;  /* 0x0000000000107919 */ /* 0x000e620000002500 */
[----:B------:R-:W3:Y:S01]  /*0070*/  LDCU UR6, c[0x0][0x3a0] ;  /* 0x00007400ff0677ac */ /* 0x000ee20008000800 */
[----:B------:R-:W1:Y:S01]  /*0080*/  S2R R3, SR_TID.X ;  /* 0x0000000000037919 */ /* 0x000e620000002100 */
[----:B0-----:R-:W-:-:S05]  /*0090*/  IMAD R0, R0, UR5, R5 ;  /* 0x0000000500007c24 */ /* 0x001fca000f8e0205 */
[----:B---3--:R-:W-:Y:S01]  /*00a0*/  ISETP.GE.AND P0, PT, R0, UR6, PT ;  /* 0x0000000600007c0c */ /* 0x008fe2000bf06270 */
[----:B-1----:R-:W-:-:S05]  /*00b0*/  IMAD R16, R16, UR4, R3 ;  /* 0x0000000410107c24 */ /* 0x002fca000f8e0203 */
[----:B--2---:R-:W-:-:S13]  /*00c0*/  ISETP.GE.OR P0, PT, R16, R17, P0 ;  /* 0x000000111000720c */ /* 0x004fda0000706670 */
[----:B------:R-:W-:Y:S05]  /*00d0*/  @P0 EXIT ;  /* 0x000000000000094d */ /* 0x000fea0003800000 */
[----:B------:R-:W0:Y:S01]  /*00e0*/  LDC R19, c[0x0][0x398] ;  /* 0x0000e600ff137b82 */ /* 0x000e220000000800 */
[----:B------:R-:W1:Y:S01]  /*00f0*/  LDCU.64 UR4, c[0x0][0x358] ;  /* 0x00006b00ff0477ac */ /* 0x000e620008000a00 */
[----:B------:R-:W-:Y:S01]  /*0100*/  HFMA2 R24, -RZ, RZ, 0, 0 ;  /* 0x00000000ff187431 */ /* 0x000fe200000001ff */
[----:B0-----:R-:W-:-:S13]  /*0110*/  ISETP.GE.AND P0, PT, R19, 0x1, PT ;  /* 0x000000011300780c */ /* 0x001fda0003f06270 */
[----:B-1----:R-:W-:Y:S05]  /*0120*/  @!P0 BRA `(.L_x_4) ;  /* 0x0000000400e08947 */ /* 0x002fea0003800000 */
[C---:B------:R-:W-:Y:S01]  /*0130*/  ISETP.GE.U32.AND P1, PT, R19.reuse, 0x8, PT ;  /* 0x000000081300780c */ /* 0x040fe20003f26070 */
[----:B------:R-:W-:Y:S01]  /*0140*/  IMAD R20, R0, R19, RZ ;  /* 0x0000001300147224 */ /* 0x000fe200078e02ff */
[----:B------:R-:W-:Y:S02]  /*0150*/  LOP3.LUT R27, R19, 0x7, RZ, 0xc0, !PT ;  /* 0x00000007131b7812 */ /* 0x000fe400078ec0ff */
[----:B------:R-:W-:Y:S02]  /*0160*/  MOV R24, RZ ;  /* 0x000000ff00187202 */ /* 0x000fe40000000f00 */
[----:B------:R-:W-:Y:S02]  /*0170*/  ISETP.NE.AND P0, PT, R27, RZ, PT ;  /* 0x000000ff1b00720c */ /* 0x000fe40003f05270 */
[----:B------:R-:W-:-:S05]  /*0180*/  MOV R21, RZ ;  /* 0x000000ff00157202 */ /* 0x000fca0000000f00 */
[----:B------:R-:W-:Y:S06]  /*0190*/  @!P1 BRA `(.L_x_5) ;  /* 0x0000000000c49947 */ /* 0x000fec0003800000 */
[----:B------:R-:W0:Y:S01]  /*01a0*/  LDC.64 R2, c[0x0][0x380] ;  /* 0x0000e000ff027b82 */ /* 0x000e220000000a00 */
[----:B------:R-:W-:Y:S02]  /*01b0*/  LOP3.LUT R21, R19, 0x7ffffff8, RZ, 0xc0, !PT ;  /* 0x7ffffff813157812 */ /* 0x000fe400078ec0ff */
[----:B------:R-:W-:Y:S02]  /*01c0*/  MOV R24, RZ ;  /* 0x000000ff00187202 */ /* 0x000fe40000000f00 */
[----:B------:R-:W-:Y:S02]  /*01d0*/  MOV R18, R16 ;  /* 0x0000001000127202 */ /* 0x000fe40000000f00 */
[----:B------:R-:W-:Y:S01]  /*01e0*/  IADD3 R22, PT, PT, -R21, RZ, RZ ;  /* 0x000000ff15167210 */ /* 0x000fe20007ffe1ff */
[----:B0-----:R-:W-:-:S03]  /*01f0*/  IMAD.WIDE.U32 R2, R20, 0x4, R2 ;  /* 0x0000000414027825 */ /* 0x001fc600078e0002 */
[----:B------:R-:W-:-:S04]  /*0200*/  IADD3 R4, P1, PT, R2, 0x10, RZ ;  /* 0x0000001002047810 */ /* 0x000fc80007f3e0ff */
[----:B------:R-:W-:-:S09]  /*0210*/  IADD3.X R5, PT, PT, RZ, R3, RZ, P1, !PT ;  /* 0x00000003ff057210 */ /* 0x000fd20000ffe4ff */
.L_x_6:
[----:B------:R-:W0:Y:S01]  /*0220*/  LDC.64 R14, c[0x0][0x388] ;  /* 0x0000e200ff0e7b82 */ /* 0x000e220000000a00 */
[----:B------:R-:W-:Y:S02]  /*0230*/  MOV R2, R4 ;  /* 0x0000000400027202 */ /* 0x000fe40000000f00 */
[----:B------:R-:W-:-:S05]  /*0240*/  MOV R3, R5 ;  /* 0x0000000500037202 */ /* 0x000fca0000000f00 */
[----:B------:R-:W2:Y:S04]  /*0250*/  LDG.E R25, desc[UR4][R2.64+-0x10] ;  /* 0xfffff00402197981 */ /* 0x000ea8000c1e1900 */
[----:B------:R-:W3:Y:S04]  /*0260*/  LDG.E R23, desc[UR4][R2.64+-0xc] ;  /* 0xfffff40402177981 */ /* 0x000ee8000c1e1900 */
[----:B------:R-:W4:Y:S04]  /*0270*/  LDG.E R29, desc[UR4][R2.64+-0x8] ;  /* 0xfffff804021d7981 */ /* 0x000f28000c1e1900 */
[----:B------:R-:W5:Y:S01]  /*0280*/  LDG.E R28, desc[UR4][R2.64+-0x4] ;  /* 0xfffffc04021c7981 */ /* 0x000f62000c1e1900 */
[----:B0-----:R-:W-:-:S05]  /*0290*/  IMAD.WIDE R14, R18, 0x4, R14 ;  /* 0x00000004120e7825 */ /* 0x001fca00078e020e */
[----:B------:R0:W2:Y:S01]  /*02a0*/  LDG.E R26, desc[UR4][R14.64] ;  /* 0x000000040e1a7981 */ /* 0x0000a2000c1e1900 */
[----:B------:R-:W-:-:S04]  /*02b0*/  IMAD.WIDE R12, R17, 0x4, R14 ;  /* 0x00000004110c7825 */ /* 0x000fc800078e020e */
[C---:B------:R-:W-:Y:S02]  /*02c0*/  IMAD.WIDE R4, R17.reuse, 0x4, R12 ;  /* 0x0000000411047825 */ /* 0x040fe400078e020c */
[----:B------:R-:W3:Y:S02]  /*02d0*/  LDG.E R12, desc[UR4][R12.64] ;  /* 0x000000040c0c7981 */ /* 0x000ee4000c1e1900 */
[C---:B------:R-:W-:Y:S02]  /*02e0*/  IMAD.WIDE R8, R17.reuse, 0x4, R4 ;  /* 0x0000000411087825 */ /* 0x040fe400078e0204 */
[----:B------:R-:W4:Y:S02]  /*02f0*/  LDG.E R4, desc[UR4][R4.64] ;  /* 0x0000000404047981 */ /* 0x000f24000c1e1900 */
[C---:B------:R-:W-:Y:S02]  /*0300*/  IMAD.WIDE R6, R17.reuse, 0x4, R8 ;  /* 0x0000000411067825 */ /* 0x040fe400078e0208 */
[----:B------:R-:W5:Y:S02]  /*0310*/  LDG.E R8, desc[UR4][R8.64] ;  /* 0x0000000408087981 */ /* 0x000f64000c1e1900 */
[----:B------:R-:W-:-:S02]  /*0320*/  IMAD.WIDE R10, R17, 0x4, R6 ;  /* 0x00000004110a7825 */ /* 0x000fc400078e0206 */
[----:B------:R-:W5:Y:S04]  /*0330*/  LDG.E R5, desc[UR4][R2.64] ;  /* 0x0000000402057981 */ /* 0x000f68000c1e1900 */
[----:B------:R-:W5:Y:S01]  /*0340*/  LDG.E R6, desc[UR4][R6.64] ;  /* 0x0000000406067981 */ /* 0x000f62000c1e1900 */
[----:B0-----:R-:W-:-:S03]  /*0350*/  IMAD.WIDE R14, R17, 0x4, R10 ;  /* 0x00000004110e7825 */ /* 0x001fc600078e020a */
[----:B------:R-:W5:Y:S04]  /*0360*/  LDG.E R10, desc[UR4][R10.64] ;  /* 0x000000040a0a7981 */ /* 0x000f68000c1e1900 */
[----:B------:R-:W5:Y:S04]  /*0370*/  LDG.E R13, desc[UR4][R14.64] ;  /* 0x000000040e0d7981 */ /* 0x000f68000c1e1900 */
[----:B------:R-:W5:Y:S04]  /*0380*/  LDG.E R7, desc[UR4][R2.64+0x4] ;  /* 0x0000040402077981 */ /* 0x000f68000c1e1900 */
[----:B------:R-:W5:Y:S01]  /*0390*/  LDG.E R9, desc[UR4][R2.64+0xc] ;  /* 0x00000c0402097981 */ /* 0x000f62000c1e1900 */
[----:B--2---:R-:W-:Y:S01]  /*03a0*/  FFMA R26, R25, R26, R24 ;  /* 0x0000001a191a7223 */ /* 0x004fe20000000018 */
[----:B------:R-:W-:-:S02]  /*03b0*/  IMAD.WIDE R24, R17, 0x4, R14 ;  /* 0x0000000411187825 */ /* 0x000fc400078e020e */
[----:B------:R-:W2:Y:S04]  /*03c0*/  LDG.E R14, desc[UR4][R2.64+0x8] ;  /* 0x00000804020e7981 */ /* 0x000ea8000c1e1900 */
[----:B------:R-:W2:Y:S01]  /*03d0*/  LDG.E R24, desc[UR4][R24.64] ;  /* 0x0000000418187981 */ /* 0x000ea2000c1e1900 */
[----:B---3--:R-:W-:Y:S01]  /*03e0*/  FFMA R12, R23, R12, R26 ;  /* 0x0000000c170c7223 */ /* 0x008fe2000000001a */
[----:B------:R-:W-:-:S03]  /*03f0*/  IADD3 R22, PT, PT, R22, 0x8, RZ ;  /* 0x0000000816167810 */ /* 0x000fc60007ffe0ff */
[----:B----4-:R-:W-:Y:S01]  /*0400*/  FFMA R29, R29, R4, R12 ;  /* 0x000000041d1d7223 */ /* 0x010fe2000000000c */
[----:B------:R-:W-:-:S03]  /*0410*/  ISETP.NE.AND P1, PT, R22, RZ, PT ;  /* 0x000000ff1600720c */ /* 0x000fc60003f25270 */
[----:B-----5:R-:W-:Y:S01]  /*0420*/  FFMA R8, R28, R8, R29 ;  /* 0x000000081c087223 */ /* 0x020fe2000000001d */
[----:B------:R-:W-:-:S03]  /*0430*/  IADD3 R4, P2, PT, R2, 0x20, RZ ;  /* 0x0000002002047810 */ /* 0x000fc60007f5e0ff */
[----:B------:R-:W-:Y:S01]  /*0440*/  FFMA R6, R5, R6, R8 ;  /* 0x0000000605067223 */ /* 0x000fe20000000008 */
[----:B------:R-:W-:Y:S02]  /*0450*/  IADD3.X R5, PT, PT, RZ, R3, RZ, P2, !PT ;  /* 0x00000003ff057210 */ /* 0x000fe400017fe4ff */
[----:B------:R-:W-:Y:S01]  /*0460*/  LEA R18, R17, R18, 0x3 ;  /* 0x0000001211127211 */ /* 0x000fe200078e18ff */
[----:B------:R-:W-:-:S04]  /*0470*/  FFMA R7, R7, R10, R6 ;  /* 0x0000000a07077223 */ /* 0x000fc80000000006 */
[----:B--2---:R-:W-:-:S04]  /*0480*/  FFMA R14, R14, R13, R7 ;  /* 0x0000000d0e0e7223 */ /* 0x004fc80000000007 */
[----:B------:R-:W-:Y:S01]  /*0490*/  FFMA R24, R9, R24, R14 ;  /* 0x0000001809187223 */ /* 0x000fe2000000000e */
[----:B------:R-:W-:Y:S06]  /*04a0*/  @P1 BRA `(.L_x_6) ;  /* 0xfffffffc005c1947 */ /* 0x000fec000383ffff */
.L_x_5:
[----:B------:R-:W-:Y:S05]  /*04b0*/  @!P0 BRA `(.L_x_4) ;  /* 0x0000000000fc8947 */ /* 0x000fea0003800000 */
[----:B------:R-:W-:Y:S02]  /*04c0*/  ISETP.GE.U32.AND P1, PT, R27, 0x4, PT ;  /* 0x000000041b00780c */ /* 0x000fe40003f26070 */
[----:B------:R-:W-:-:S04]  /*04d0*/  LOP3.LUT R14, R19, 0x3, RZ, 0xc0, !PT ;  /* 0x00000003130e7812 */ /* 0x000fc800078ec0ff */
[----:B------:R-:W-:-:S07]  /*04e0*/  ISETP.NE.AND P0, PT, R14, RZ, PT ;  /* 0x000000ff0e00720c */ /* 0x000fce0003f05270 */
[----:B------:R-:W-:Y:S06]  /*04f0*/  @!P1 BRA `(.L_x_7) ;  /* 0x00000000006c9947 */ /* 0x000fec0003800000 */
[----:B------:R-:W0:Y:S01]  /*0500*/  LDC.64 R4, c[0x0][0x388] ;  /* 0x0000e200ff047b82 */ /* 0x000e220000000a00 */
[----:B------:R-:W1:Y:S01]  /*0510*/  LDCU.64 UR6, c[0x0][0x380] ;  /* 0x00007000ff0677ac */ /* 0x000e620008000a00 */
[----:B------:R-:W-:Y:S01]  /*0520*/  IMAD R7, R21, R17, R16 ;  /* 0x0000001115077224 */ /* 0x000fe200078e0210 */
[CC--:B------:R-:W-:Y:S02]  /*0530*/  IADD3 R3, PT, PT, R20.reuse, R21.reuse, RZ ;  /* 0x0000001514037210 */ /* 0x0c0fe40007ffe0ff */
[----:B------:R-:W-:-:S03]  /*0540*/  IADD3 R8, P1, PT, R20, R21, RZ ;  /* 0x0000001514087210 */ /* 0x000fc60007f3e0ff */
[----:B------:R-:W2:Y:S01]  /*0550*/  LDC.64 R12, c[0x0][0x380] ;  /* 0x0000e000ff0c7b82 */ /* 0x000ea20000000a00 */
[----:B0-----:R-:W-:-:S04]  /*0560*/  IMAD.WIDE R4, R7, 0x4, R4 ;  /* 0x0000000407047825 */ /* 0x001fc800078e0204 */
[----:B------:R-:W-:Y:S02]  /*0570*/  IMAD.WIDE R6, R17, 0x4, R4 ;  /* 0x0000000411067825 */ /* 0x000fe400078e0204 */
[----:B------:R-:W3:Y:S02]  /*0580*/  LDG.E R4, desc[UR4][R4.64] ;  /* 0x0000000404047981 */ /* 0x000ee4000c1e1900 */
[----:B--2---:R-:W-:Y:S01]  /*0590*/  IMAD.WIDE.U32 R12, R3, 0x4, R12 ;  /* 0x00000004030c7825 */ /* 0x004fe200078e000c */
[----:B------:R-:W-:Y:S02]  /*05a0*/  IADD3.X R3, PT, PT, RZ, RZ, RZ, P1, !PT ;  /* 0x000000ffff037210 */ /* 0x000fe40000ffe4ff */
[----:B-1----:R-:W-:-:S03]  /*05b0*/  LEA R2, P1, R8, UR6, 0x2 ;  /* 0x0000000608027c11 */ /* 0x002fc6000f8210ff */
[----:B------:R-:W3:Y:S01]  /*05c0*/  LDG.E R13, desc[UR4][R12.64] ;  /* 0x000000040c0d7981 */ /* 0x000ee2000c1e1900 */
[----:B------:R-:W-:Y:S01]  /*05d0*/  LEA.HI.X R3, R8, UR7, R3, 0x2, P1 ;  /* 0x0000000708037c11 */ /* 0x000fe200088f1403 */
[C---:B------:R-:W-:Y:S02]  /*05e0*/  IMAD.WIDE R8, R17.reuse, 0x4, R6 ;  /* 0x0000000411087825 */ /* 0x040fe400078e0206 */
[----:B------:R-:W2:Y:S04]  /*05f0*/  LDG.E R6, desc[UR4][R6.64] ;  /* 0x0000000406067981 */ /* 0x000ea8000c1e1900 */
[----:B------:R-:W2:Y:S01]  /*0600*/  LDG.E R15, desc[UR4][R2.64+0x4] ;  /* 0x00000404020f7981 */ /* 0x000ea2000c1e1900 */
[----:B------:R-:W-:-:S03]  /*0610*/  IMAD.WIDE R10, R17, 0x4, R8 ;  /* 0x00000004110a7825 */ /* 0x000fc600078e0208 */
[----:B------:R-:W4:Y:S04]  /*0620*/  LDG.E R22, desc[UR4][R8.64] ;  /* 0x0000000408167981 */ /* 0x000f28000c1e1900 */
[----:B------:R-:W4:Y:S04]  /*0630*/  LDG.E R18, desc[UR4][R2.64+0x8] ;  /* 0x0000080402127981 */ /* 0x000f28000c1e1900 */
[----:B------:R-:W5:Y:S04]  /*0640*/  LDG.E R26, desc[UR4][R2.64+0xc] ;  /* 0x00000c04021a7981 */ /* 0x000f68000c1e1900 */
[----:B------:R-:W5:Y:S01]  /*0650*/  LDG.E R10, desc[UR4][R10.64] ;  /* 0x000000040a0a7981 */ /* 0x000f62000c1e1900 */
[----:B------:R-:W-:Y:S01]  /*0660*/  IADD3 R21, PT, PT, R21, 0x4, RZ ;  /* 0x0000000415157810 */ /* 0x000fe20007ffe0ff */
[----:B---3--:R-:W-:-:S04]  /*0670*/  FFMA R24, R13, R4, R24 ;  /* 0x000000040d187223 */ /* 0x008fc80000000018 */
[----:B--2---:R-:W-:-:S04]  /*0680*/  FFMA R15, R15, R6, R24 ;  /* 0x000000060f0f7223 */ /* 0x004fc80000000018 */
[----:B----4-:R-:W-:-:S04]  /*0690*/  FFMA R15, R18, R22, R15 ;  /* 0x00000016120f7223 */ /* 0x010fc8000000000f */
[----:B-----5:R-:W-:-:S07]  /*06a0*/  FFMA R24, R26, R10, R15 ;  /* 0x0000000a1a187223 */ /* 0x020fce000000000f */
.L_x_7:
[----:B------:R-:W-:Y:S05]  /*06b0*/  @!P0 BRA `(.L_x_4) ;  /* 0x00000000007c8947 */ /* 0x000fea0003800000 */
[----:B------:R-:W-:Y:S01]  /*06c0*/  ISETP.NE.AND P1, PT, R14, 0x1, PT ;  /* 0x000000010e00780c */ /* 0x000fe20003f25270 */
[----:B------:R-:W0:Y:S01]  /*06d0*/  LDC.64 R10, c[0x0][0x380] ;  /* 0x0000e000ff0a7b82 */ /* 0x000e220000000a00 */
[----:B------:R-:W-:-:S04]  /*06e0*/  LOP3.LUT R19, R19, 0x1, RZ, 0xc0, !PT ;  /* 0x0000000113137812 */ /* 0x000fc800078ec0ff */
[----:B------:R-:W-:-:S03]  /*06f0*/  ISETP.NE.U32.AND P0, PT, R19, 0x1, PT ;  /* 0x000000011300780c */ /* 0x000fc60003f05070 */
[----:B------:R-:W1:Y:S04]  /*0700*/  LDC.64 R8, c[0x0][0x388] ;  /* 0x0000e200ff087b82 */ /* 0x000e680000000a00 */
[CC--:B------:R-:W-:Y:S02]  /*0710*/  @P1 IADD3 R13, PT, PT, R20.reuse, R21.reuse, RZ ;  /* 0x00000015140d1210 */ /* 0x0c0fe40007ffe0ff */
[----:B------:R-:W-:Y:S02]  /*0720*/  @P1 IADD3 R12, P2, PT, R20, R21, RZ ;  /* 0x00000015140c1210 */ /* 0x000fe40007f5e0ff */
[----:B------:R-:W2:Y:S02]  /*0730*/  @P1 LDC.64 R2, c[0x0][0x380] ;  /* 0x0000e000ff021b82 */ /* 0x000ea40000000a00 */
[----:B------:R-:W-:-:S06]  /*0740*/  @P1 IADD3.X R14, PT, PT, RZ, RZ, RZ, P2, !PT ;  /* 0x000000ffff0e1210 */ /* 0x000fcc00017fe4ff */
[----:B------:R-:W3:Y:S01]  /*0750*/  LDC.64 R4, c[0x0][0x380] ;  /* 0x0000e000ff047b82 */ /* 0x000ee20000000a00 */
[----:B0-----:R-:W-:-:S04]  /*0760*/  @P1 IMAD.WIDE.U32 R10, R13, 0x4, R10 ;  /* 0x000000040d0a1825 */ /* 0x001fc800078e000a */
[C---:B------:R-:W-:Y:S01]  /*0770*/  @P1 IMAD R13, R21.reuse, R17, R16 ;  /* 0x00000011150d1224 */ /* 0x040fe200078e0210 */
[----:B------:R-:W-:Y:S01]  /*0780*/  @P1 IADD3 R21, PT, PT, R21, 0x2, RZ ;  /* 0x0000000215151810 */ /* 0x000fe20007ffe0ff */
[----:B------:R-:W4:Y:S01]  /*0790*/  @P1 LDG.E R11, desc[UR4][R10.64] ;  /* 0x000000040a0b1981 */ /* 0x000f22000c1e1900 */
[----:B------:R-:W0:Y:S01]  /*07a0*/  LDC.64 R6, c[0x0][0x388] ;  /* 0x0000e200ff067b82 */ /* 0x000e220000000a00 */
[----:B-1----:R-:W-:Y:S01]  /*07b0*/  @P1 IMAD.WIDE R8, R13, 0x4, R8 ;  /* 0x000000040d081825 */ /* 0x002fe200078e0208 */
[----:B------:R-:W-:Y:S02]  /*07c0*/  @!P0 IADD3 R15, PT, PT, R20, R21, RZ ;  /* 0x00000015140f8210 */ /* 0x000fe40007ffe0ff */
[----:B--2---:R-:W-:Y:S01]  /*07d0*/  @P1 LEA R2, P2, R12, R2, 0x2 ;  /* 0x000000020c021211 */ /* 0x004fe200078410ff */
[----:B------:R-:W-:-:S03]  /*07e0*/  @!P0 IMAD R21, R21, R17, R16 ;  /* 0x0000001115158224 */ /* 0x000fc600078e0210 */
[----:B------:R-:W-:Y:S01]  /*07f0*/  @P1 LEA.HI.X R3, R12, R3, R14, 0x2, P2 ;  /* 0x000000030c031211 */ /* 0x000fe200010f140e */
[----:B------:R-:W-:Y:S01]  /*0800*/  @P1 IMAD.WIDE R12, R17, 0x4, R8 ;  /* 0x00000004110c1825 */ /* 0x000fe200078e0208 */
[----:B------:R-:W4:Y:S03]  /*0810*/  @P1 LDG.E R14, desc[UR4][R8.64] ;  /* 0x00000004080e1981 */ /* 0x000f26000c1e1900 */
[----:B---3--:R-:W-:Y:S01]  /*0820*/  @!P0 IMAD.WIDE.U32 R4, R15, 0x4, R4 ;  /* 0x000000040f048825 */ /* 0x008fe200078e0004 */
[----:B------:R-:W2:Y:S04]  /*0830*/  @P1 LDG.E R2, desc[UR4][R2.64+0x4] ;  /* 0x0000040402021981 */ /* 0x000ea8000c1e1900 */
[----:B------:R-:W2:Y:S01]  /*0840*/  @P1 LDG.E R12, desc[UR4][R12.64] ;  /* 0x000000040c0c1981 */ /* 0x000ea2000c1e1900 */
[----:B0-----:R-:W-:-:S03]  /*0850*/  @!P0 IMAD.WIDE R6, R21, 0x4, R6 ;  /* 0x0000000415068825 */ /* 0x001fc600078e0206 */
[----:B------:R-:W3:Y:S04]  /*0860*/  @!P0 LDG.E R5, desc[UR4][R4.64] ;  /* 0x0000000404058981 */ /* 0x000ee8000c1e1900 */
[----:B------:R-:W3:Y:S01]  /*0870*/  @!P0 LDG.E R6, desc[UR4][R6.64] ;  /* 0x0000000406068981 */ /* 0x000ee2000c1e1900 */
[----:B----4-:R-:W-:-:S04]  /*0880*/  @P1 FFMA R11, R11, R14, R24 ;  /* 0x0000000e0b0b1223 */ /* 0x010fc80000000018 */
[----:B--2---:R-:W-:-:S04]  /*0890*/  @P1 FFMA R24, R2, R12, R11 ;  /* 0x0000000c02181223 */ /* 0x004fc8000000000b */
[----:B---3--:R-:W-:-:S07]  /*08a0*/  @!P0 FFMA R24, R5, R6, R24 ;  /* 0x0000000605188223 */ /* 0x008fce0000000018 */
.L_x_4:
[----:B------:R-:W0:Y:S01]  /*08b0*/  LDC.64 R2, c[0x0][0x390] ;  /* 0x0000e400ff027b82 */ /* 0x000e220000000a00 */
[----:B------:R-:W-:-:S04]  /*08c0*/  IMAD R17, R0, R17, R16 ;  /* 0x0000001100117224 */ /* 0x000fc800078e0210 */
[----:B0-----:R-:W-:-:S05]  /*08d0*/  IMAD.WIDE R2, R17, 0x4, R2 ;  /* 0x0000000411027825 */ /* 0x001fca00078e0202 */
[----:B------:R-:W-:Y:S01]  /*08e0*/  STG.E desc[UR4][R2.64], R24 ;  /* 0x0000001802007986 */ /* 0x000fe2000c101904 */
[----:B------:R-:W-:Y:S05]  /*08f0*/  EXIT ;  /* 0x000000000000794d */ /* 0x000fea0003800000 */
.L_x_8:
        /* <DEDUP_REMOVED lines=16> */
.L_x_10:


//--------------------- .nv.shared._Z8d_MM_OPTPfS_S_iii --------------------------
	.section	.nv.shared._Z8d_MM_OPTPfS_S_iii,"aw",@nobits
	.sectionflags	@""
	.align	4
.nv.shared._Z8d_MM_OPTPfS_S_iii:
	.zero		3072


//--------------------- .nv.shared.reserved.0     --------------------------
	.section	.nv.shared.reserved.0,"aw",@nobits
	.weak		__nv_reservedSMEM_offset_0_alias
	.size		__nv_reservedSMEM_offset_0_alias, 0, 64
	.other		__nv_reservedSMEM_offset_0_alias,@"STO_CUDA_RESERVED_SHARED STV_DEFAULT"
__nv_reservedSMEM_offset_0_alias:
	.zero		0
	.zero		64


//--------------------- .nv.constant0._Z8d_MM_OPTPfS_S_iii --------------------------
	.section	.nv.constant0._Z8d_MM_OPTPfS_S_iii,"a",@progbits
	.sectionflags	@""
	.align	4
.nv.constant0._Z8d_MM_OPTPfS_S_iii:
	.zero		932


//--------------------- .nv.constant0._Z4d_MMPfS_S_iii --------------------------
	.section	.nv.constant0._Z4d_MMPfS_S_iii,"a",@progbits
	.sectionflags	@""
	.align	4
.nv.constant0._Z4d_MMPfS_S_iii:
	.zero		932


//--------------------- SYMBOLS --------------------------

	.type		.nv.reservedSmem.offset0,@object
	.size		.nv.reservedSmem.offset0,0x4
	.type		.nv.reservedSmem.cap,@object
	.size		.nv.reservedSmem.cap,0x4
